// auto-generated by cutlass_sweep.gemm — config: {"arch": "sm_100", "cluster_m": 1, "cluster_n": 2, "dtype": "fp16", "stages": 0, "tile_k": 128, "tile_m": 64, "tile_n": 64}
#include "cutlass/cutlass.h"
#include "cutlass/gemm/collective/collective_builder.hpp"
#include "cutlass/gemm/device/gemm_universal_adapter.h"
#include "cutlass/gemm/kernel/gemm_universal.hpp"
#include "cutlass/epilogue/collective/collective_builder.hpp"

using ElemA = cutlass::half_t;
using ElemB = cutlass::half_t;
using ElemCD = cutlass::half_t;
using Acc  = float;
using TileShape    = cute::Shape<cute::_64, cute::_64, cute::_128>;
using ClusterShape = cute::Shape<cute::_1, cute::_2, cute::_1>;

using CollectiveEpilogue = typename cutlass::epilogue::collective::CollectiveBuilder<
    cutlass::arch::Sm100, cutlass::arch::OpClassTensorOp,
    TileShape, ClusterShape,
    cutlass::epilogue::collective::EpilogueTileAuto,
    Acc, Acc,
    ElemCD, cutlass::layout::RowMajor, 128 / cutlass::sizeof_bits<ElemCD>::value,
    ElemCD, cutlass::layout::RowMajor, 128 / cutlass::sizeof_bits<ElemCD>::value,
    cutlass::epilogue::collective::EpilogueScheduleAuto
  >::CollectiveOp;

using CollectiveMainloop = typename cutlass::gemm::collective::CollectiveBuilder<
    cutlass::arch::Sm100, cutlass::arch::OpClassTensorOp,
    ElemA, cutlass::layout::RowMajor, 128 / cutlass::sizeof_bits<ElemA>::value,
    ElemB, cutlass::layout::ColumnMajor, 128 / cutlass::sizeof_bits<ElemB>::value,
    Acc,
    TileShape, ClusterShape,
    cutlass::gemm::collective::StageCountAutoCarveout<static_cast<int>(sizeof(typename CollectiveEpilogue::SharedStorage))>,
    cutlass::gemm::collective::KernelScheduleAuto
  >::CollectiveOp;

using GemmKernel = cutlass::gemm::kernel::GemmUniversal<
    cute::Shape<int,int,int,int>,
    CollectiveMainloop,
    CollectiveEpilogue
>;
using Gemm = cutlass::gemm::device::GemmUniversalAdapter<GemmKernel>;

// Force the device kernel symbol into the cubin without needing a host main.
auto* _anchor = &cutlass::device_kernel<GemmKernel>;


// ===== COMPILED SASS (sm_100a) =====

	.target	sm_100a

	.elftype	@"ET_EXEC"


//--------------------- .note.nv.tkinfo           --------------------------
	.section	.note.nv.tkinfo,"",@"SHT_NOTE"
	.sectionflags	@"SHF_NOTE_NV_TKINFO"
	.tkinfo
        /*0018*/ 	.word	0x00000002
        /*0030*/ 	.string	""
        /*0030*/ 	.string	"ptxas"
        /*0030*/ 	.string	"Cuda compilation tools, release 13.0, V13.0.88"
        /*0030*/ 	.string	"Build cuda_13.0.r13.0/compiler.36424714_0"
        /*0030*/ 	.string	"-arch sm_100a -m 64 "



//--------------------- .note.nv.cuinfo           --------------------------
	.section	.note.nv.cuinfo,"",@"SHT_NOTE"
	.sectionflags	@"SHF_NOTE_NV_CUINFO"
        /*0018*/ 	.short	0x0002
        /*001a*/ 	.short	0x0064
        /*001c*/ 	.short	0x0082
	.zero		2


//--------------------- .nv.info                  --------------------------
	.section	.nv.info,"",@"SHT_CUDA_INFO"
	.align	4


	//----- nvinfo : EIATTR_REGCOUNT
	.align		4
        /*0000*/ 	.byte	0x04, 0x2f
        /*0002*/ 	.short	(.L_19 - .L_18)
	.align		4
.L_18:
        /*0004*/ 	.word	index@(_ZN7cutlass13device_kernelINS_4gemm6kernel13GemmUniversalIN4cute5tupleIJiiiiEEENS1_10collective13CollectiveMmaINS1_35MainloopSm100TmaUmmaWarpSpecializedILi6ELi2ELi4ENS5_IJNS4_1CILi1EEENSA_ILi2EEESB_EEEEENS5_IJNSA_ILi64EEESF_NSA_ILi128EEEEEENS_6half_tENS5_IJlSB_lEEESI_SJ_NS4_8TiledMMAINS4_8MMA_AtomIJNS4_20SM100_MMA_F16BF16_SSISI_SI_fLi64ELi64ELNS4_4UMMA5MajorE0ELSO_0ELNSN_7ScaleInE0ELSP_0EEEEEENS4_6LayoutINS5_IJSB_SB_SB_EEENS5_IJNSA_ILi0EEESU_SU_EEEEENS5_IJNS4_10UnderscoreESX_SX_EEEEENS4_23SM90_TMA_LOAD_MULTICASTENS4_14ComposedLayoutINS4_7SwizzleILi3ELi4ELi3EEENS4_18smem_ptr_flag_bitsILi16EEENSS_INS5_IJNSA_ILi8EEESF_EEENS5_IJSF_SB_EEEEEEEvNS4_8identityENS4_13SM90_TMA_LOADES1A_vS1B_EENS_8epilogue10collective18CollectiveEpilogueINS1E_23Sm100TmaWarpSpecializedILi3ELi2ELi16ELb1ELb0EEEJSH_NS5_IJNSS_ISF_SB_EENSS_INSA_ILi32EEESB_EEEEESI_SJ_SI_SJ_NS1E_6fusion15FusionCallbacksIS1I_NS1N_17LinearCombinationISI_fSI_fLNS_15FloatRoundStyleE2EEESH_S1M_JEEENS4_5SM1004TMEM4LOAD26SM100_TMEM_LOAD_16dp256b4xES1C_NS11_INS12_ILi2ELi4ELi3EEES15_NSS_INS5_IJS16_S1K_EEENS5_IJS1K_SB_EEEEEEENS4_17SM75_U32x4_LDSM_NENS4_14SM90_TMA_STOREES21_NS4_17SM90_U32x4_STSM_NENS4_39AutoVectorizingCopyWithAssumedAlignmentILi128EEEEEEvvEEEEvNT_6ParamsE)
        /*0008*/ 	.word	0x00000045


	//----- nvinfo : EIATTR_FRAME_SIZE
	.align		4
.L_19:
        /*000c*/ 	.byte	0x04, 0x11
        /*000e*/ 	.short	(.L_21 - .L_20)
	.align		4
.L_20:
        /*0010*/ 	.word	index@($__internal_2_$__cuda_sm10x_tcgen05_guardrail_trap_unallocated_columns_being_dealloced)
        /*0014*/ 	.word	0x00000000


	//----- nvinfo : EIATTR_FRAME_SIZE
	.align		4
.L_21:
        /*0018*/ 	.byte	0x04, 0x11
        /*001a*/ 	.short	(.L_23 - .L_22)
	.align		4
.L_22:
        /*001c*/ 	.word	index@($__internal_1_$__cuda_sm10x_tcgen05_guardrail_trap_phase_invalid_during_alloc)
        /*0020*/ 	.word	0x00000000


	//----- nvinfo : EIATTR_FRAME_SIZE
	.align		4
.L_23:
        /*0024*/ 	.byte	0x04, 0x11
        /*0026*/ 	.short	(.L_25 - .L_24)
	.align		4
.L_24:
        /*0028*/ 	.word	index@($__internal_0_$__cuda_sm10x_tcgen05_guardrail_trap_col_being_dealloced_not_returned_by_alloc)
        /*002c*/ 	.word	0x00000000


	//----- nvinfo : EIATTR_FRAME_SIZE
	.align		4
.L_25:
        /*0030*/ 	.byte	0x04, 0x11
        /*0032*/ 	.short	(.L_27 - .L_26)
	.align		4
.L_26:
        /*0034*/ 	.word	index@(_ZN7cutlass13device_kernelINS_4gemm6kernel13GemmUniversalIN4cute5tupleIJiiiiEEENS1_10collective13CollectiveMmaINS1_35MainloopSm100TmaUmmaWarpSpecializedILi6ELi2ELi4ENS5_IJNS4_1CILi1EEENSA_ILi2EEESB_EEEEENS5_IJNSA_ILi64EEESF_NSA_ILi128EEEEEENS_6half_tENS5_IJlSB_lEEESI_SJ_NS4_8TiledMMAINS4_8MMA_AtomIJNS4_20SM100_MMA_F16BF16_SSISI_SI_fLi64ELi64ELNS4_4UMMA5MajorE0ELSO_0ELNSN_7ScaleInE0ELSP_0EEEEEENS4_6LayoutINS5_IJSB_SB_SB_EEENS5_IJNSA_ILi0EEESU_SU_EEEEENS5_IJNS4_10UnderscoreESX_SX_EEEEENS4_23SM90_TMA_LOAD_MULTICASTENS4_14ComposedLayoutINS4_7SwizzleILi3ELi4ELi3EEENS4_18smem_ptr_flag_bitsILi16EEENSS_INS5_IJNSA_ILi8EEESF_EEENS5_IJSF_SB_EEEEEEEvNS4_8identityENS4_13SM90_TMA_LOADES1A_vS1B_EENS_8epilogue10collective18CollectiveEpilogueINS1E_23Sm100TmaWarpSpecializedILi3ELi2ELi16ELb1ELb0EEEJSH_NS5_IJNSS_ISF_SB_EENSS_INSA_ILi32EEESB_EEEEESI_SJ_SI_SJ_NS1E_6fusion15FusionCallbacksIS1I_NS1N_17LinearCombinationISI_fSI_fLNS_15FloatRoundStyleE2EEESH_S1M_JEEENS4_5SM1004TMEM4LOAD26SM100_TMEM_LOAD_16dp256b4xES1C_NS11_INS12_ILi2ELi4ELi3EEES15_NSS_INS5_IJS16_S1K_EEENS5_IJS1K_SB_EEEEEEENS4_17SM75_U32x4_LDSM_NENS4_14SM90_TMA_STOREES21_NS4_17SM90_U32x4_STSM_NENS4_39AutoVectorizingCopyWithAssumedAlignmentILi128EEEEEEvvEEEEvNT_6ParamsE)
        /*0038*/ 	.word	0x00000000


	//----- nvinfo : EIATTR_MIN_STACK_SIZE
	.align		4
.L_27:
        /*003c*/ 	.byte	0x04, 0x12
        /*003e*/ 	.short	(.L_29 - .L_28)
	.align		4
.L_28:
        /*0040*/ 	.word	index@(_ZN7cutlass13device_kernelINS_4gemm6kernel13GemmUniversalIN4cute5tupleIJiiiiEEENS1_10collective13CollectiveMmaINS1_35MainloopSm100TmaUmmaWarpSpecializedILi6ELi2ELi4ENS5_IJNS4_1CILi1EEENSA_ILi2EEESB_EEEEENS5_IJNSA_ILi64EEESF_NSA_ILi128EEEEEENS_6half_tENS5_IJlSB_lEEESI_SJ_NS4_8TiledMMAINS4_8MMA_AtomIJNS4_20SM100_MMA_F16BF16_SSISI_SI_fLi64ELi64ELNS4_4UMMA5MajorE0ELSO_0ELNSN_7ScaleInE0ELSP_0EEEEEENS4_6LayoutINS5_IJSB_SB_SB_EEENS5_IJNSA_ILi0EEESU_SU_EEEEENS5_IJNS4_10UnderscoreESX_SX_EEEEENS4_23SM90_TMA_LOAD_MULTICASTENS4_14ComposedLayoutINS4_7SwizzleILi3ELi4ELi3EEENS4_18smem_ptr_flag_bitsILi16EEENSS_INS5_IJNSA_ILi8EEESF_EEENS5_IJSF_SB_EEEEEEEvNS4_8identityENS4_13SM90_TMA_LOADES1A_vS1B_EENS_8epilogue10collective18CollectiveEpilogueINS1E_23Sm100TmaWarpSpecializedILi3ELi2ELi16ELb1ELb0EEEJSH_NS5_IJNSS_ISF_SB_EENSS_INSA_ILi32EEESB_EEEEESI_SJ_SI_SJ_NS1E_6fusion15FusionCallbacksIS1I_NS1N_17LinearCombinationISI_fSI_fLNS_15FloatRoundStyleE2EEESH_S1M_JEEENS4_5SM1004TMEM4LOAD26SM100_TMEM_LOAD_16dp256b4xES1C_NS11_INS12_ILi2ELi4ELi3EEES15_NSS_INS5_IJS16_S1K_EEENS5_IJS1K_SB_EEEEEEENS4_17SM75_U32x4_LDSM_NENS4_14SM90_TMA_STOREES21_NS4_17SM90_U32x4_STSM_NENS4_39AutoVectorizingCopyWithAssumedAlignmentILi128EEEEEEvvEEEEvNT_6ParamsE)
        /*0044*/ 	.word	0x00000000
.L_29:


//--------------------- .nv.compat                --------------------------
	.section	.nv.compat,"",@"SHT_CUDA_COMPAT_INFO"
	.align	4
        /*0000*/ 	.byte	0x02, 0x09, 0x01, 0x00, 0x02, 0x02, 0x02, 0x00, 0x02, 0x05, 0x05, 0x00, 0x03, 0x07, 0x01, 0x01
        /*0010*/ 	.byte	0x02, 0x03, 0x01, 0x00, 0x02, 0x06, 0x01, 0x00, 0x04, 0x0b, 0x08, 0x00, 0x09, 0x00, 0x00, 0x00
        /*0020*/ 	.byte	0x00, 0x00, 0x00, 0x00


//--------------------- .nv.info._ZN7cutlass13device_kernelINS_4gemm6kernel13GemmUniversalIN4cute5tupleIJiiiiEEENS1_10collective13CollectiveMmaINS1_35MainloopSm100TmaUmmaWarpSpecializedILi6ELi2ELi4ENS5_IJNS4_1CILi1EEENSA_ILi2EEESB_EEEEENS5_IJNSA_ILi64EEESF_NSA_ILi128EEEEEENS_6half_tENS5_IJlSB_lEEESI_SJ_NS4_8TiledMMAINS4_8MMA_AtomIJNS4_20SM100_MMA_F16BF16_SSISI_SI_fLi64ELi64ELNS4_4UMMA5MajorE0ELSO_0ELNSN_7ScaleInE0ELSP_0EEEEEENS4_6LayoutINS5_IJSB_SB_SB_EEENS5_IJNSA_ILi0EEESU_SU_EEEEENS5_IJNS4_10UnderscoreESX_SX_EEEEENS4_23SM90_TMA_LOAD_MULTICASTENS4_14ComposedLayoutINS4_7SwizzleILi3ELi4ELi3EEENS4_18smem_ptr_flag_bitsILi16EEENSS_INS5_IJNSA_ILi8EEESF_EEENS5_IJSF_SB_EEEEEEEvNS4_8identityENS4_13SM90_TMA_LOADES1A_vS1B_EENS_8epilogue10collective18CollectiveEpilogueINS1E_23Sm100TmaWarpSpecializedILi3ELi2ELi16ELb1ELb0EEEJSH_NS5_IJNSS_ISF_SB_EENSS_INSA_ILi32EEESB_EEEEESI_SJ_SI_SJ_NS1E_6fusion15FusionCallbacksIS1I_NS1N_17LinearCombinationISI_fSI_fLNS_15FloatRoundStyleE2EEESH_S1M_JEEENS4_5SM1004TMEM4LOAD26SM100_TMEM_LOAD_16dp256b4xES1C_NS11_INS12_ILi2ELi4ELi3EEES15_NSS_INS5_IJS16_S1K_EEENS5_IJS1K_SB_EEEEEEENS4_17SM75_U32x4_LDSM_NENS4_14SM90_TMA_STOREES21_NS4_17SM90_U32x4_STSM_NENS4_39AutoVectorizingCopyWithAssumedAlignmentILi128EEEEEEvvEEEEvNT_6ParamsE --------------------------
	.section	.nv.info._ZN7cutlass13device_kernelINS_4gemm6kernel13GemmUniversalIN4cute5tupleIJiiiiEEENS1_10collective13CollectiveMmaINS1_35MainloopSm100TmaUmmaWarpSpecializedILi6ELi2ELi4ENS5_IJNS4_1CILi1EEENSA_ILi2EEESB_EEEEENS5_IJNSA_ILi64EEESF_NSA_ILi128EEEEEENS_6half_tENS5_IJlSB_lEEESI_SJ_NS4_8TiledMMAINS4_8MMA_AtomIJNS4_20SM100_MMA_F16BF16_SSISI_SI_fLi64ELi64ELNS4_4UMMA5MajorE0ELSO_0ELNSN_7ScaleInE0ELSP_0EEEEEENS4_6LayoutINS5_IJSB_SB_SB_EEENS5_IJNSA_ILi0EEESU_SU_EEEEENS5_IJNS4_10UnderscoreESX_SX_EEEEENS4_23SM90_TMA_LOAD_MULTICASTENS4_14ComposedLayoutINS4_7SwizzleILi3ELi4ELi3EEENS4_18smem_ptr_flag_bitsILi16EEENSS_INS5_IJNSA_ILi8EEESF_EEENS5_IJSF_SB_EEEEEEEvNS4_8identityENS4_13SM90_TMA_LOADES1A_vS1B_EENS_8epilogue10collective18CollectiveEpilogueINS1E_23Sm100TmaWarpSpecializedILi3ELi2ELi16ELb1ELb0EEEJSH_NS5_IJNSS_ISF_SB_EENSS_INSA_ILi32EEESB_EEEEESI_SJ_SI_SJ_NS1E_6fusion15FusionCallbacksIS1I_NS1N_17LinearCombinationISI_fSI_fLNS_15FloatRoundStyleE2EEESH_S1M_JEEENS4_5SM1004TMEM4LOAD26SM100_TMEM_LOAD_16dp256b4xES1C_NS11_INS12_ILi2ELi4ELi3EEES15_NSS_INS5_IJS16_S1K_EEENS5_IJS1K_SB_EEEEEEENS4_17SM75_U32x4_LDSM_NENS4_14SM90_TMA_STOREES21_NS4_17SM90_U32x4_STSM_NENS4_39AutoVectorizingCopyWithAssumedAlignmentILi128EEEEEEvvEEEEvNT_6ParamsE,"",@"SHT_CUDA_INFO"
	.sectionflags	@""
	.align	4


	//----- nvinfo : EIATTR_CUDA_API_VERSION
	.align		4
        /*0000*/ 	.byte	0x04, 0x37
        /*0002*/ 	.short	(.L_31 - .L_30)
.L_30:
        /*0004*/ 	.word	0x00000082


	//----- nvinfo : EIATTR_KPARAM_INFO
	.align		4
.L_31:
        /*0008*/ 	.byte	0x04, 0x17
        /*000a*/ 	.short	(.L_33 - .L_32)
.L_32:
        /*000c*/ 	.word	0x00000000
        /*0010*/ 	.short	0x0000
        /*0012*/ 	.short	0x0000
        /*0014*/ 	.byte	0x00, 0xf0, 0x01, 0x20


	//----- nvinfo : EIATTR_AT_ENTRY_FRAGMENTS
	.align		4
.L_33:
        /*0018*/ 	.byte	0x04, 0x4f
        /*001a*/ 	.short	(.L_35 - .L_34)


	//   ....[0]....
.L_34:
        /*001c*/ 	.word	0x00000006


	//----- nvinfo : EIATTR_RESERVED_SMEM_USED
	.align		4
.L_35:
        /*0020*/ 	.byte	0x01, 0x41
	.zero		2


	//----- nvinfo : EIATTR_SPARSE_MMA_MASK
	.align		4
        /*0024*/ 	.byte	0x03, 0x50
        /*0026*/ 	.short	0x0000


	//----- nvinfo : EIATTR_TCGEN05_1CTA_USED
	.align		4
        /*0028*/ 	.byte	0x01, 0x51
	.zero		2


	//----- nvinfo : EIATTR_MAXREG_COUNT
	.align		4
        /*002c*/ 	.byte	0x03, 0x1b
        /*002e*/ 	.short	0x00ff


	//----- nvinfo : EIATTR_NUM_BARRIERS
	.align		4
        /*0030*/ 	.byte	0x02, 0x4c
        /*0032*/ 	.byte	0x07
	.zero		1


	//----- nvinfo : EIATTR_EXTERNS
	.align		4
        /*0034*/ 	.byte	0x04, 0x0f
        /*0036*/ 	.short	(.L_37 - .L_36)


	//   ....[0]....
	.align		4
.L_36:
        /*0038*/ 	.word	index@(__assertfail)


	//----- nvinfo : EIATTR_MERCURY_ISA_VERSION
	.align		4
.L_37:
        /*003c*/ 	.byte	0x03, 0x5f
        /*003e*/ 	.short	0x0101


	//----- nvinfo : EIATTR_INT_WARP_WIDE_INSTR_OFFSETS
	.align		4
        /*0040*/ 	.byte	0x04, 0x31
        /*0042*/ 	.short	(.L_39 - .L_38)


	//   ....[0]....
.L_38:
        /*0044*/ 	.word	0x000041a0


	//   ....[1]....
        /*0048*/ 	.word	0x000041d0


	//   ....[2]....
        /*004c*/ 	.word	0x000041f0


	//   ....[3]....
        /*0050*/ 	.word	0x00004dc0


	//   ....[4]....
        /*0054*/ 	.word	0x00004e40


	//   ....[5]....
        /*0058*/ 	.word	0x00004f40


	//   ....[6]....
        /*005c*/ 	.word	0x00005050


	//----- nvinfo : EIATTR_COOP_GROUP_MASK_REGIDS
	.align		4
.L_39:
        /*0060*/ 	.byte	0x04, 0x29
        /*0062*/ 	.short	(.L_41 - .L_40)


	//   ....[0]....
.L_40:
        /*0064*/ 	.word	0xffffffff


	//   ....[1]....
        /*0068*/ 	.word	0xffffffff


	//   ....[2]....
        /*006c*/ 	.word	0xffffffff


	//   ....[3]....
        /*0070*/ 	.word	0xffffffff


	//   ....[4]....
        /*0074*/ 	.word	0xffffffff


	//   ....[5]....
        /*0078*/ 	.word	0xffffffff


	//   ....[6]....
        /*007c*/ 	.word	0xffffffff


	//   ....[7]....
        /*0080*/ 	.word	0xffffffff


	//   ....[8]....
        /*0084*/ 	.word	0xffffffff


	//   ....[9]....
        /*0088*/ 	.word	0xffffffff


	//   ....[10]....
        /*008c*/ 	.word	0xffffffff


	//   ....[11]....
        /*0090*/ 	.word	0xffffffff


	//   ....[12]....
        /*0094*/ 	.word	0xffffffff


	//   ....[13]....
        /*0098*/ 	.word	0xffffffff


	//----- nvinfo : EIATTR_COOP_GROUP_INSTR_OFFSETS
	.align		4
.L_41:
        /*009c*/ 	.byte	0x04, 0x28
        /*009e*/ 	.short	(.L_43 - .L_42)


	//   ....[0]....
.L_42:
        /*00a0*/ 	.word	0x00000080


	//   ....[1]....
        /*00a4*/ 	.word	0x000004f0


	//   ....[2]....
        /*00a8*/ 	.word	0x000006e0


	//   ....[3]....
        /*00ac*/ 	.word	0x00000860


	//   ....[4]....
        /*00b0*/ 	.word	0x00000960


	//   ....[5]....
        /*00b4*/ 	.word	0x00000ad0


	//   ....[6]....
        /*00b8*/ 	.word	0x00000c70


	//   ....[7]....
        /*00bc*/ 	.word	0x00000e20


	//   ....[8]....
        /*00c0*/ 	.word	0x000021f0


	//   ....[9]....
        /*00c4*/ 	.word	0x000031d0


	//   ....[10]....
        /*00c8*/ 	.word	0x000033e0


	//   ....[11]....
        /*00cc*/ 	.word	0x00003410


	//   ....[12]....
        /*00d0*/ 	.word	0x00004080


	//   ....[13]....
        /*00d4*/ 	.word	0x000042b0


	//----- nvinfo : EIATTR_VRC_CTA_INIT_COUNT
	.align		4
.L_43:
        /*00d8*/ 	.byte	0x02, 0x4a
        /*00da*/ 	.byte	0x80
	.zero		1


	//----- nvinfo : EIATTR_SYSCALL_OFFSETS
	.align		4
        /*00dc*/ 	.byte	0x04, 0x46
        /*00de*/ 	.short	(.L_45 - .L_44)


	//   ....[0]....
.L_44:
        /*00e0*/ 	.word	0x00005d50


	//   ....[1]....
        /*00e4*/ 	.word	0x00005e40


	//   ....[2]....
        /*00e8*/ 	.word	0x00006680


	//   ....[3]....
        /*00ec*/ 	.word	0x00006fd0


	//----- nvinfo : EIATTR_MBARRIER_INSTR_OFFSETS
	.align		4
.L_45:
        /*00f0*/ 	.byte	0x04, 0x39
        /*00f2*/ 	.short	(.L_47 - .L_46)


	//   ....[0]....
.L_46:
        /*00f4*/ 	.word	0x00000610
        /*00f8*/ 	.word	0x000000ff
        /*00fc*/ 	.word	0x00000000
        /*0100*/ 	.short	0x0100
        /*0102*/ 	.byte	0x04
	.zero		1


	//   ....[1]....
        /*0104*/ 	.word	0x00000620
        /*0108*/ 	.word	0x000000ff
        /*010c*/ 	.word	0x00000030
        /*0110*/ 	.short	0x0100
        /*0112*/ 	.byte	0x04
	.zero		1


	//   ....[2]....
        /*0114*/ 	.word	0x00000630
        /*0118*/ 	.word	0x000000ff
        /*011c*/ 	.word	0x00000008
        /*0120*/ 	.short	0x0100
        /*0122*/ 	.byte	0x04
	.zero		1


	//   ....[3]....
        /*0124*/ 	.word	0x00000640
        /*0128*/ 	.word	0x000000ff
        /*012c*/ 	.word	0x00000038
        /*0130*/ 	.short	0x0100
        /*0132*/ 	.byte	0x04
	.zero		1


	//   ....[4]....
        /*0134*/ 	.word	0x00000650
        /*0138*/ 	.word	0x000000ff
        /*013c*/ 	.word	0x00000010
        /*0140*/ 	.short	0x0100
        /*0142*/ 	.byte	0x04
	.zero		1


	//   ....[5]....
        /*0144*/ 	.word	0x00000660
        /*0148*/ 	.word	0x000000ff
        /*014c*/ 	.word	0x00000040
        /*0150*/ 	.short	0x0100
        /*0152*/ 	.byte	0x04
	.zero		1


	//   ....[6]....
        /*0154*/ 	.word	0x00000670
        /*0158*/ 	.word	0x000000ff
        /*015c*/ 	.word	0x00000018
        /*0160*/ 	.short	0x0100
        /*0162*/ 	.byte	0x04
	.zero		1


	//   ....[7]....
        /*0164*/ 	.word	0x00000680
        /*0168*/ 	.word	0x000000ff
        /*016c*/ 	.word	0x00000048
        /*0170*/ 	.short	0x0100
        /*0172*/ 	.byte	0x04
	.zero		1


	//   ....[8]....
        /*0174*/ 	.word	0x00000690
        /*0178*/ 	.word	0x000000ff
        /*017c*/ 	.word	0x00000020
        /*0180*/ 	.short	0x0100
        /*0182*/ 	.byte	0x04
	.zero		1


	//   ....[9]....
        /*0184*/ 	.word	0x000006a0
        /*0188*/ 	.word	0x000000ff
        /*018c*/ 	.word	0x00000050
        /*0190*/ 	.short	0x0100
        /*0192*/ 	.byte	0x04
	.zero		1


	//   ....[10]....
        /*0194*/ 	.word	0x000006b0
        /*0198*/ 	.word	0x000000ff
        /*019c*/ 	.word	0x00000028
        /*01a0*/ 	.short	0x0100
        /*01a2*/ 	.byte	0x04
	.zero		1


	//   ....[11]....
        /*01a4*/ 	.word	0x000006c0
        /*01a8*/ 	.word	0x000000ff
        /*01ac*/ 	.word	0x00000058
        /*01b0*/ 	.short	0x0100
        /*01b2*/ 	.byte	0x04
	.zero		1


	//   ....[12]....
        /*01b4*/ 	.word	0x000007f0
        /*01b8*/ 	.word	0x000000ff
        /*01bc*/ 	.word	0x00000060
        /*01c0*/ 	.short	0x0100
        /*01c2*/ 	.byte	0x04
	.zero		1


	//   ....[13]....
        /*01c4*/ 	.word	0x00000800
        /*01c8*/ 	.word	0x000000ff
        /*01cc*/ 	.word	0x00000078
        /*01d0*/ 	.short	0x0100
        /*01d2*/ 	.byte	0x04
	.zero		1


	//   ....[14]....
        /*01d4*/ 	.word	0x00000810
        /*01d8*/ 	.word	0x000000ff
        /*01dc*/ 	.word	0x00000068
        /*01e0*/ 	.short	0x0100
        /*01e2*/ 	.byte	0x04
	.zero		1


	//   ....[15]....
        /*01e4*/ 	.word	0x00000820
        /*01e8*/ 	.word	0x000000ff
        /*01ec*/ 	.word	0x00000080
        /*01f0*/ 	.short	0x0100
        /*01f2*/ 	.byte	0x04
	.zero		1


	//   ....[16]....
        /*01f4*/ 	.word	0x00000830
        /*01f8*/ 	.word	0x000000ff
        /*01fc*/ 	.word	0x00000070
        /*0200*/ 	.short	0x0100
        /*0202*/ 	.byte	0x04
	.zero		1


	//   ....[17]....
        /*0204*/ 	.word	0x00000840
        /*0208*/ 	.word	0x000000ff
        /*020c*/ 	.word	0x00000088
        /*0210*/ 	.short	0x0100
        /*0212*/ 	.byte	0x04
	.zero		1


	//   ....[18]....
        /*0214*/ 	.word	0x00000930
        /*0218*/ 	.word	0x000000ff
        /*021c*/ 	.word	0x00000090
        /*0220*/ 	.short	0x0100
        /*0222*/ 	.byte	0x06
	.zero		1


	//   ....[19]....
        /*0224*/ 	.word	0x00000940
        /*0228*/ 	.word	0x000000ff
        /*022c*/ 	.word	0x00000098
        /*0230*/ 	.short	0x0100
        /*0232*/ 	.byte	0x06
	.zero		1


	//   ....[20]....
        /*0234*/ 	.word	0x00000a80
        /*0238*/ 	.word	0x000000ff
        /*023c*/ 	.word	0x000000a0
        /*0240*/ 	.short	0x0100
        /*0242*/ 	.byte	0x06
	.zero		1


	//   ....[21]....
        /*0244*/ 	.word	0x00000a90
        /*0248*/ 	.word	0x000000ff
        /*024c*/ 	.word	0x000000b0
        /*0250*/ 	.short	0x0100
        /*0252*/ 	.byte	0x06
	.zero		1


	//   ....[22]....
        /*0254*/ 	.word	0x00000aa0
        /*0258*/ 	.word	0x000000ff
        /*025c*/ 	.word	0x000000a8
        /*0260*/ 	.short	0x0100
        /*0262*/ 	.byte	0x06
	.zero		1


	//   ....[23]....
        /*0264*/ 	.word	0x00000ab0
        /*0268*/ 	.word	0x000000ff
        /*026c*/ 	.word	0x000000b8
        /*0270*/ 	.short	0x0100
        /*0272*/ 	.byte	0x06
	.zero		1


	//   ....[24]....
        /*0274*/ 	.word	0x00000be0
        /*0278*/ 	.word	0x000000ff
        /*027c*/ 	.word	0x000000c0
        /*0280*/ 	.short	0x0100
        /*0282*/ 	.byte	0x04
	.zero		1


	//   ....[25]....
        /*0284*/ 	.word	0x00000bf0
        /*0288*/ 	.word	0x000000ff
        /*028c*/ 	.word	0x000000e0
        /*0290*/ 	.short	0x0100
        /*0292*/ 	.byte	0x04
	.zero		1


	//   ....[26]....
        /*0294*/ 	.word	0x00000c00
        /*0298*/ 	.word	0x000000ff
        /*029c*/ 	.word	0x000000c8
        /*02a0*/ 	.short	0x0100
        /*02a2*/ 	.byte	0x04
	.zero		1


	//   ....[27]....
        /*02a4*/ 	.word	0x00000c10
        /*02a8*/ 	.word	0x000000ff
        /*02ac*/ 	.word	0x000000e8
        /*02b0*/ 	.short	0x0100
        /*02b2*/ 	.byte	0x04
	.zero		1


	//   ....[28]....
        /*02b4*/ 	.word	0x00000c20
        /*02b8*/ 	.word	0x000000ff
        /*02bc*/ 	.word	0x000000d0
        /*02c0*/ 	.short	0x0100
        /*02c2*/ 	.byte	0x04
	.zero		1


	//   ....[29]....
        /*02c4*/ 	.word	0x00000c30
        /*02c8*/ 	.word	0x000000ff
        /*02cc*/ 	.word	0x000000f0
        /*02d0*/ 	.short	0x0100
        /*02d2*/ 	.byte	0x04
	.zero		1


	//   ....[30]....
        /*02d4*/ 	.word	0x00000c40
        /*02d8*/ 	.word	0x000000ff
        /*02dc*/ 	.word	0x000000d8
        /*02e0*/ 	.short	0x0100
        /*02e2*/ 	.byte	0x04
	.zero		1


	//   ....[31]....
        /*02e4*/ 	.word	0x00000c50
        /*02e8*/ 	.word	0x000000ff
        /*02ec*/ 	.word	0x000000f8
        /*02f0*/ 	.short	0x0100
        /*02f2*/ 	.byte	0x04
	.zero		1


	//   ....[32]....
        /*02f4*/ 	.word	0x00000d40
        /*02f8*/ 	.word	0x000000ff
        /*02fc*/ 	.word	0x00000100
        /*0300*/ 	.short	0x0100
        /*0302*/ 	.byte	0x04
	.zero		1


	//   ....[33]....
        /*0304*/ 	.word	0x00000d50
        /*0308*/ 	.word	0x000000ff
        /*030c*/ 	.word	0x00000110
        /*0310*/ 	.short	0x0100
        /*0312*/ 	.byte	0x04
	.zero		1


	//   ....[34]....
        /*0314*/ 	.word	0x00000d60
        /*0318*/ 	.word	0x000000ff
        /*031c*/ 	.word	0x00000108
        /*0320*/ 	.short	0x0100
        /*0322*/ 	.byte	0x04
	.zero		1


	//   ....[35]....
        /*0324*/ 	.word	0x00000d70
        /*0328*/ 	.word	0x000000ff
        /*032c*/ 	.word	0x00000118
        /*0330*/ 	.short	0x0100
        /*0332*/ 	.byte	0x04
	.zero		1


	//   ....[36]....
        /*0334*/ 	.word	0x000018d0
        /*0338*/ 	.word	0x00000000
        /*033c*/ 	.word	0x00000110
        /*0340*/ 	.short	0x010a
        /*0342*/ 	.byte	0xff
	.zero		1


	//   ....[37]....
        /*0344*/ 	.word	0x00001900
        /*0348*/ 	.word	0x00000000
        /*034c*/ 	.word	0x00000100
        /*0350*/ 	.short	0x0101
        /*0352*/ 	.byte	0xff
	.zero		1


	//   ....[38]....
        /*0354*/ 	.word	0x000019d0
        /*0358*/ 	.word	0x000000ff
        /*035c*/ 	.word	0x00000030
        /*0360*/ 	.short	0x010a
        /*0362*/ 	.byte	0x04
	.zero		1


	//   ....[39]....
        /*0364*/ 	.word	0x00001a50
        /*0368*/ 	.word	0x000000ff
        /*036c*/ 	.word	0x00000030
        /*0370*/ 	.short	0x010a
        /*0372*/ 	.byte	0x21
	.zero		1


	//   ....[40]....
        /*0374*/ 	.word	0x00001bf0
        /*0378*/ 	.word	0x000000ff
        /*037c*/ 	.word	0x00000030
        /*0380*/ 	.short	0x010a
        /*0382*/ 	.byte	0x05
	.zero		1


	//   ....[41]....
        /*0384*/ 	.word	0x00001de0
        /*0388*/ 	.word	0x000000ff
        /*038c*/ 	.word	0x00000098
        /*0390*/ 	.short	0x0101
        /*0392*/ 	.byte	0x15
	.zero		1


	//   ....[42]....
        /*0394*/ 	.word	0x00001e00
        /*0398*/ 	.word	0x000000ff
        /*039c*/ 	.word	0x00000030
        /*03a0*/ 	.short	0x010a
        /*03a2*/ 	.byte	0x04
	.zero		1


	//   ....[43]....
        /*03a4*/ 	.word	0x00001e80
        /*03a8*/ 	.word	0x000000ff
        /*03ac*/ 	.word	0x00000030
        /*03b0*/ 	.short	0x010a
        /*03b2*/ 	.byte	0x21
	.zero		1


	//   ....[44]....
        /*03b4*/ 	.word	0x00002010
        /*03b8*/ 	.word	0x000000ff
        /*03bc*/ 	.word	0x00000030
        /*03c0*/ 	.short	0x010a
        /*03c2*/ 	.byte	0x05
	.zero		1


	//   ....[45]....
        /*03c4*/ 	.word	0x00002220
        /*03c8*/ 	.word	0x00000003
        /*03cc*/ 	.word	0x000000a0
        /*03d0*/ 	.short	0x010a
        /*03d2*/ 	.byte	0xff
	.zero		1


	//   ....[46]....
        /*03d4*/ 	.word	0x00002370
        /*03d8*/ 	.word	0x00000000
        /*03dc*/ 	.word	0x00000000
        /*03e0*/ 	.short	0x0101
        /*03e2*/ 	.byte	0xff
	.zero		1


	//   ....[47]....
        /*03e4*/ 	.word	0x00002930
        /*03e8*/ 	.word	0x000000ff
        /*03ec*/ 	.word	0x00000000
        /*03f0*/ 	.short	0x010a
        /*03f2*/ 	.byte	0x04
	.zero		1


	//   ....[48]....
        /*03f4*/ 	.word	0x000029c0
        /*03f8*/ 	.word	0x000000ff
        /*03fc*/ 	.word	0x00000000
        /*0400*/ 	.short	0x010a
        /*0402*/ 	.byte	0x05
	.zero		1


	//   ....[49]....
        /*0404*/ 	.word	0x00002a50
        /*0408*/ 	.word	0x000000ff
        /*040c*/ 	.word	0x00000000
        /*0410*/ 	.short	0x010a
        /*0412*/ 	.byte	0x05
	.zero		1


	//   ....[50]....
        /*0414*/ 	.word	0x00002ae0
        /*0418*/ 	.word	0x000000ff
        /*041c*/ 	.word	0x00000000
        /*0420*/ 	.short	0x010a
        /*0422*/ 	.byte	0x05
	.zero		1


	//   ....[51]....
        /*0424*/ 	.word	0x00002b70
        /*0428*/ 	.word	0x000000ff
        /*042c*/ 	.word	0x00000000
        /*0430*/ 	.short	0x010a
        /*0432*/ 	.byte	0x05
	.zero		1


	//   ....[52]....
        /*0434*/ 	.word	0x00002c10
        /*0438*/ 	.word	0x00000000
        /*043c*/ 	.word	0x00000000
        /*0440*/ 	.short	0x010a
        /*0442*/ 	.byte	0xff
	.zero		1


	//   ....[53]....
        /*0444*/ 	.word	0x00002d30
        /*0448*/ 	.word	0x00000002
        /*044c*/ 	.word	0x00000100
        /*0450*/ 	.short	0x010a
        /*0452*/ 	.byte	0xff
	.zero		1


	//   ....[54]....
        /*0454*/ 	.word	0x00002da0
        /*0458*/ 	.word	0x00000002
        /*045c*/ 	.word	0x00000000
        /*0460*/ 	.short	0x0101
        /*0462*/ 	.byte	0xff
	.zero		1


	//   ....[55]....
        /*0464*/ 	.word	0x00002dc0
        /*0468*/ 	.word	0x000000ff
        /*046c*/ 	.word	0x000000b0
        /*0470*/ 	.short	0x010a
        /*0472*/ 	.byte	0x04
	.zero		1


	//   ....[56]....
        /*0474*/ 	.word	0x00002ee0
        /*0478*/ 	.word	0x00000002
        /*047c*/ 	.word	0x000000a0
        /*0480*/ 	.short	0x010a
        /*0482*/ 	.byte	0xff
	.zero		1


	//   ....[57]....
        /*0484*/ 	.word	0x00002fe0
        /*0488*/ 	.word	0x00000002
        /*048c*/ 	.word	0x00000000
        /*0490*/ 	.short	0x0101
        /*0492*/ 	.byte	0xff
	.zero		1


	//   ....[58]....
        /*0494*/ 	.word	0x00003070
        /*0498*/ 	.word	0x000000ff
        /*049c*/ 	.word	0x000000b0
        /*04a0*/ 	.short	0x0106
        /*04a2*/ 	.byte	0x04
	.zero		1


	//   ....[59]....
        /*04a4*/ 	.word	0x00003090
        /*04a8*/ 	.word	0x000000ff
        /*04ac*/ 	.word	0x000000b0
        /*04b0*/ 	.short	0x010a
        /*04b2*/ 	.byte	0x04
	.zero		1


	//   ....[60]....
        /*04b4*/ 	.word	0x00003120
        /*04b8*/ 	.word	0x000000ff
        /*04bc*/ 	.word	0x000000b0
        /*04c0*/ 	.short	0x0106
        /*04c2*/ 	.byte	0x07
	.zero		1


	//   ....[61]....
        /*04c4*/ 	.word	0x00003160
        /*04c8*/ 	.word	0x00000000
        /*04cc*/ 	.word	0x000000b0
        /*04d0*/ 	.short	0x010a
        /*04d2*/ 	.byte	0xff
	.zero		1


	//   ....[62]....
        /*04d4*/ 	.word	0x00003730
        /*04d8*/ 	.word	0x00000000
        /*04dc*/ 	.word	0x000000a0
        /*04e0*/ 	.short	0x010a
        /*04e2*/ 	.byte	0xff
	.zero		1


	//   ....[63]....
        /*04e4*/ 	.word	0x00003830
        /*04e8*/ 	.word	0x00000003
        /*04ec*/ 	.word	0x00000000
        /*04f0*/ 	.short	0x0101
        /*04f2*/ 	.byte	0xff
	.zero		1


	//   ....[64]....
        /*04f4*/ 	.word	0x00003840
        /*04f8*/ 	.word	0x000000ff
        /*04fc*/ 	.word	0x00000000
        /*0500*/ 	.short	0x010a
        /*0502*/ 	.byte	0x04
	.zero		1


	//   ....[65]....
        /*0504*/ 	.word	0x000038c0
        /*0508*/ 	.word	0x000000ff
        /*050c*/ 	.word	0x000000e0
        /*0510*/ 	.short	0x010a
        /*0512*/ 	.byte	0x2e
	.zero		1


	//   ....[66]....
        /*0514*/ 	.word	0x000039a0
        /*0518*/ 	.word	0x000000ff
        /*051c*/ 	.word	0x00000000
        /*0520*/ 	.short	0x010a
        /*0522*/ 	.byte	0x07
	.zero		1


	//   ....[67]....
        /*0524*/ 	.word	0x00003ae0
        /*0528*/ 	.word	0x000000ff
        /*052c*/ 	.word	0x00000000
        /*0530*/ 	.short	0x010a
        /*0532*/ 	.byte	0x04
	.zero		1


	//   ....[68]....
        /*0534*/ 	.word	0x00003eb0
        /*0538*/ 	.word	0x000000ff
        /*053c*/ 	.word	0x00000000
        /*0540*/ 	.short	0x010a
        /*0542*/ 	.byte	0x04
	.zero		1


	//   ....[69]....
        /*0544*/ 	.word	0x00003f40
        /*0548*/ 	.word	0x000000ff
        /*054c*/ 	.word	0x00000000
        /*0550*/ 	.short	0x010a
        /*0552*/ 	.byte	0x05
	.zero		1


	//   ....[70]....
        /*0554*/ 	.word	0x00003fd0
        /*0558*/ 	.word	0x000000ff
        /*055c*/ 	.word	0x00000000
        /*0560*/ 	.short	0x010a
        /*0562*/ 	.byte	0x05
	.zero		1


	//   ....[71]....
        /*0564*/ 	.word	0x00004060
        /*0568*/ 	.word	0x000000ff
        /*056c*/ 	.word	0x00000000
        /*0570*/ 	.short	0x010a
        /*0572*/ 	.byte	0x04
	.zero		1


	//   ....[72]....
        /*0574*/ 	.word	0x000044f0
        /*0578*/ 	.word	0x0000000c
        /*057c*/ 	.word	0x000000a0
        /*0580*/ 	.short	0x010a
        /*0582*/ 	.byte	0xff
	.zero		1


	//   ....[73]....
        /*0584*/ 	.word	0x00004660
        /*0588*/ 	.word	0x00000000
        /*058c*/ 	.word	0x00000000
        /*0590*/ 	.short	0x0101
        /*0592*/ 	.byte	0xff
	.zero		1


	//   ....[74]....
        /*0594*/ 	.word	0x00004ae0
        /*0598*/ 	.word	0x000000ff
        /*059c*/ 	.word	0x00000098
        /*05a0*/ 	.short	0x010a
        /*05a2*/ 	.byte	0x18
	.zero		1


	//   ....[75]....
        /*05a4*/ 	.word	0x00004ca0
        /*05a8*/ 	.word	0x000000ff
        /*05ac*/ 	.word	0x00000078
        /*05b0*/ 	.short	0x010a
        /*05b2*/ 	.byte	0x04
	.zero		1


	//   ....[76]....
        /*05b4*/ 	.word	0x00004e70
        /*05b8*/ 	.word	0x000000ff
        /*05bc*/ 	.word	0x00000060
        /*05c0*/ 	.short	0x010b
        /*05c2*/ 	.byte	0x04
	.zero		1


	//   ....[77]....
        /*05c4*/ 	.word	0x00004e80
        /*05c8*/ 	.word	0x000000ff
        /*05cc*/ 	.word	0x00000000
        /*05d0*/ 	.short	0x0101
        /*05d2*/ 	.byte	0x14
	.zero		1


	//   ....[78]....
        /*05d4*/ 	.word	0x00004e90
        /*05d8*/ 	.word	0x000000ff
        /*05dc*/ 	.word	0x00000078
        /*05e0*/ 	.short	0x010a
        /*05e2*/ 	.byte	0x05
	.zero		1


	//   ....[79]....
        /*05e4*/ 	.word	0x00005080
        /*05e8*/ 	.word	0x000000ff
        /*05ec*/ 	.word	0x00000060
        /*05f0*/ 	.short	0x010b
        /*05f2*/ 	.byte	0x05
	.zero		1


	//   ....[80]....
        /*05f4*/ 	.word	0x00005090
        /*05f8*/ 	.word	0x000000ff
        /*05fc*/ 	.word	0x00000000
        /*0600*/ 	.short	0x0101
        /*0602*/ 	.byte	0x04
	.zero		1


	//   ....[81]....
        /*0604*/ 	.word	0x00005130
        /*0608*/ 	.word	0x000000ff
        /*060c*/ 	.word	0x00000000
        /*0610*/ 	.short	0x010a
        /*0612*/ 	.byte	0x04
	.zero		1


	//   ....[82]....
        /*0614*/ 	.word	0x000051c0
        /*0618*/ 	.word	0x000000ff
        /*061c*/ 	.word	0x00000000
        /*0620*/ 	.short	0x010a
        /*0622*/ 	.byte	0x05
	.zero		1


	//   ....[83]....
        /*0624*/ 	.word	0x00005260
        /*0628*/ 	.word	0x00000000
        /*062c*/ 	.word	0x00000000
        /*0630*/ 	.short	0x010a
        /*0632*/ 	.byte	0xff
	.zero		1


	//   ....[84]....
        /*0634*/ 	.word	0x000055c0
        /*0638*/ 	.word	0x00000000
        /*063c*/ 	.word	0x000000a0
        /*0640*/ 	.short	0x010a
        /*0642*/ 	.byte	0xff
	.zero		1


	//   ....[85]....
        /*0644*/ 	.word	0x00005690
        /*0648*/ 	.word	0x00000000
        /*064c*/ 	.word	0x00000000
        /*0650*/ 	.short	0x0101
        /*0652*/ 	.byte	0xff
	.zero		1


	//   ....[86]....
        /*0654*/ 	.word	0x000062a0
        /*0658*/ 	.word	0x00000002
        /*065c*/ 	.word	0x00000060
        /*0660*/ 	.short	0x010a
        /*0662*/ 	.byte	0xff
	.zero		1


	//   ....[87]....
        /*0664*/ 	.word	0x000062e0
        /*0668*/ 	.word	0x0000001b
        /*066c*/ 	.word	0x000000c0
        /*0670*/ 	.short	0x010a
        /*0672*/ 	.byte	0xff
	.zero		1


	//   ....[88]....
        /*0674*/ 	.word	0x000063d0
        /*0678*/ 	.word	0x00000002
        /*067c*/ 	.word	0x00000060
        /*0680*/ 	.short	0x010a
        /*0682*/ 	.byte	0xff
	.zero		1


	//   ....[89]....
        /*0684*/ 	.word	0x00006560
        /*0688*/ 	.word	0x0000001b
        /*068c*/ 	.word	0x000000c0
        /*0690*/ 	.short	0x010a
        /*0692*/ 	.byte	0xff
	.zero		1


	//   ....[90]....
        /*0694*/ 	.word	0x00006d30
        /*0698*/ 	.word	0x00000000
        /*069c*/ 	.word	0x00000000
        /*06a0*/ 	.short	0x0101
        /*06a2*/ 	.byte	0xff
	.zero		1


	//   ....[91]....
        /*06a4*/ 	.word	0x00006d40
        /*06a8*/ 	.word	0x00000002
        /*06ac*/ 	.word	0x00000060
        /*06b0*/ 	.short	0x010a
        /*06b2*/ 	.byte	0xff
	.zero		1


	//   ....[92]....
        /*06b4*/ 	.word	0x00006e00
        /*06b8*/ 	.word	0x00000002
        /*06bc*/ 	.word	0x00000060
        /*06c0*/ 	.short	0x010a
        /*06c2*/ 	.byte	0xff
	.zero		1


	//   ....[93]....
        /*06c4*/ 	.word	0x000071b0
        /*06c8*/ 	.word	0x000000ff
        /*06cc*/ 	.word	0x00000000
        /*06d0*/ 	.short	0x0101
        /*06d2*/ 	.byte	0x04
	.zero		1


	//   ....[94]....
        /*06d4*/ 	.word	0x00007700
        /*06d8*/ 	.word	0x00000000
        /*06dc*/ 	.word	0x00000000
        /*06e0*/ 	.short	0x0101
        /*06e2*/ 	.byte	0xff
	.zero		1


	//   ....[95]....
        /*06e4*/ 	.word	0x000079b0
        /*06e8*/ 	.word	0x000000ff
        /*06ec*/ 	.word	0x00000000
        /*06f0*/ 	.short	0x0101
        /*06f2*/ 	.byte	0x04
	.zero		1


	//   ....[96]....
        /*06f4*/ 	.word	0x000079d0
        /*06f8*/ 	.word	0x00000000
        /*06fc*/ 	.word	0x00000110
        /*0700*/ 	.short	0x010a
        /*0702*/ 	.byte	0xff
	.zero		1


	//   ....[97]....
        /*0704*/ 	.word	0x00007a30
        /*0708*/ 	.word	0x00000000
        /*070c*/ 	.word	0x00000030
        /*0710*/ 	.short	0x010a
        /*0712*/ 	.byte	0xff
	.zero		1


	//   ....[98]....
        /*0714*/ 	.word	0x00007a90
        /*0718*/ 	.word	0x00000000
        /*071c*/ 	.word	0x00000030
        /*0720*/ 	.short	0x010a
        /*0722*/ 	.byte	0xff
	.zero		1


	//   ....[99]....
        /*0724*/ 	.word	0x00007ae0
        /*0728*/ 	.word	0x00000003
        /*072c*/ 	.word	0x000000a0
        /*0730*/ 	.short	0x010a
        /*0732*/ 	.byte	0xff
	.zero		1


	//   ....[100]....
        /*0734*/ 	.word	0x00007b40
        /*0738*/ 	.word	0x00000000
        /*073c*/ 	.word	0x00000000
        /*0740*/ 	.short	0x010a
        /*0742*/ 	.byte	0xff
	.zero		1


	//   ....[101]....
        /*0744*/ 	.word	0x00007ba0
        /*0748*/ 	.word	0x00000000
        /*074c*/ 	.word	0x00000000
        /*0750*/ 	.short	0x010a
        /*0752*/ 	.byte	0xff
	.zero		1


	//   ....[102]....
        /*0754*/ 	.word	0x00007c00
        /*0758*/ 	.word	0x00000000
        /*075c*/ 	.word	0x00000000
        /*0760*/ 	.short	0x010a
        /*0762*/ 	.byte	0xff
	.zero		1


	//   ....[103]....
        /*0764*/ 	.word	0x00007c60
        /*0768*/ 	.word	0x00000000
        /*076c*/ 	.word	0x00000000
        /*0770*/ 	.short	0x010a
        /*0772*/ 	.byte	0xff
	.zero		1


	//   ....[104]....
        /*0774*/ 	.word	0x00007cc0
        /*0778*/ 	.word	0x00000000
        /*077c*/ 	.word	0x00000000
        /*0780*/ 	.short	0x010a
        /*0782*/ 	.byte	0xff
	.zero		1


	//   ....[105]....
        /*0784*/ 	.word	0x00007d10
        /*0788*/ 	.word	0x00000002
        /*078c*/ 	.word	0x00000100
        /*0790*/ 	.short	0x010a
        /*0792*/ 	.byte	0xff
	.zero		1


	//   ....[106]....
        /*0794*/ 	.word	0x00007d70
        /*0798*/ 	.word	0x00000002
        /*079c*/ 	.word	0x000000b0
        /*07a0*/ 	.short	0x010a
        /*07a2*/ 	.byte	0xff
	.zero		1


	//   ....[107]....
        /*07a4*/ 	.word	0x00007dc0
        /*07a8*/ 	.word	0x00000002
        /*07ac*/ 	.word	0x000000a0
        /*07b0*/ 	.short	0x010a
        /*07b2*/ 	.byte	0xff
	.zero		1


	//   ....[108]....
        /*07b4*/ 	.word	0x00007e20
        /*07b8*/ 	.word	0x00000000
        /*07bc*/ 	.word	0x000000b0
        /*07c0*/ 	.short	0x010a
        /*07c2*/ 	.byte	0xff
	.zero		1


	//   ....[109]....
        /*07c4*/ 	.word	0x00007e70
        /*07c8*/ 	.word	0x00000000
        /*07cc*/ 	.word	0x000000a0
        /*07d0*/ 	.short	0x010a
        /*07d2*/ 	.byte	0xff
	.zero		1


	//   ....[110]....
        /*07d4*/ 	.word	0x00007ed0
        /*07d8*/ 	.word	0x00000002
        /*07dc*/ 	.word	0x000000e0
        /*07e0*/ 	.short	0x010a
        /*07e2*/ 	.byte	0xff
	.zero		1


	//   ....[111]....
        /*07e4*/ 	.word	0x00007f30
        /*07e8*/ 	.word	0x00000000
        /*07ec*/ 	.word	0x00000000
        /*07f0*/ 	.short	0x010a
        /*07f2*/ 	.byte	0xff
	.zero		1


	//   ....[112]....
        /*07f4*/ 	.word	0x00007f90
        /*07f8*/ 	.word	0x00000000
        /*07fc*/ 	.word	0x00000000
        /*0800*/ 	.short	0x010a
        /*0802*/ 	.byte	0xff
	.zero		1


	//   ....[113]....
        /*0804*/ 	.word	0x00007ff0
        /*0808*/ 	.word	0x00000000
        /*080c*/ 	.word	0x00000000
        /*0810*/ 	.short	0x010a
        /*0812*/ 	.byte	0xff
	.zero		1


	//   ....[114]....
        /*0814*/ 	.word	0x00008050
        /*0818*/ 	.word	0x00000000
        /*081c*/ 	.word	0x00000000
        /*0820*/ 	.short	0x010a
        /*0822*/ 	.byte	0xff
	.zero		1


	//   ....[115]....
        /*0824*/ 	.word	0x000080b0
        /*0828*/ 	.word	0x00000000
        /*082c*/ 	.word	0x00000000
        /*0830*/ 	.short	0x010a
        /*0832*/ 	.byte	0xff
	.zero		1


	//   ....[116]....
        /*0834*/ 	.word	0x00008100
        /*0838*/ 	.word	0x0000000c
        /*083c*/ 	.word	0x000000a0
        /*0840*/ 	.short	0x010a
        /*0842*/ 	.byte	0xff
	.zero		1


	//   ....[117]....
        /*0844*/ 	.word	0x00008160
        /*0848*/ 	.word	0x00000000
        /*084c*/ 	.word	0x00000098
        /*0850*/ 	.short	0x010a
        /*0852*/ 	.byte	0xff
	.zero		1


	//   ....[118]....
        /*0854*/ 	.word	0x000081c0
        /*0858*/ 	.word	0x00000000
        /*085c*/ 	.word	0x00000078
        /*0860*/ 	.short	0x010a
        /*0862*/ 	.byte	0xff
	.zero		1


	//   ....[119]....
        /*0864*/ 	.word	0x00008220
        /*0868*/ 	.word	0x00000006
        /*086c*/ 	.word	0x00000078
        /*0870*/ 	.short	0x010a
        /*0872*/ 	.byte	0xff
	.zero		1


	//   ....[120]....
        /*0874*/ 	.word	0x00008280
        /*0878*/ 	.word	0x00000000
        /*087c*/ 	.word	0x00000000
        /*0880*/ 	.short	0x010a
        /*0882*/ 	.byte	0xff
	.zero		1


	//   ....[121]....
        /*0884*/ 	.word	0x000082e0
        /*0888*/ 	.word	0x00000000
        /*088c*/ 	.word	0x00000000
        /*0890*/ 	.short	0x010a
        /*0892*/ 	.byte	0xff
	.zero		1


	//   ....[122]....
        /*0894*/ 	.word	0x00008330
        /*0898*/ 	.word	0x00000000
        /*089c*/ 	.word	0x000000a0
        /*08a0*/ 	.short	0x010a
        /*08a2*/ 	.byte	0xff
	.zero		1


	//   ....[123]....
        /*08a4*/ 	.word	0x00008380
        /*08a8*/ 	.word	0x00000002
        /*08ac*/ 	.word	0x00000060
        /*08b0*/ 	.short	0x010a
        /*08b2*/ 	.byte	0xff
	.zero		1


	//   ....[124]....
        /*08b4*/ 	.word	0x000083d0
        /*08b8*/ 	.word	0x0000001b
        /*08bc*/ 	.word	0x000000c0
        /*08c0*/ 	.short	0x010a
        /*08c2*/ 	.byte	0xff
	.zero		1


	//   ....[125]....
        /*08c4*/ 	.word	0x00008420
        /*08c8*/ 	.word	0x00000002
        /*08cc*/ 	.word	0x00000060
        /*08d0*/ 	.short	0x010a
        /*08d2*/ 	.byte	0xff
	.zero		1


	//----- nvinfo : EIATTR_NUM_MBARRIERS
	.align		4
.L_47:
        /*08d4*/ 	.byte	0x03, 0x38
        /*08d6*/ 	.short	0x0024


	//----- nvinfo : EIATTR_EXIT_INSTR_OFFSETS
	.align		4
        /*08d8*/ 	.byte	0x04, 0x1c
        /*08da*/ 	.short	(.L_49 - .L_48)


	//   ....[0]....
.L_48:
        /*08dc*/ 	.word	0x00002c40


	//   ....[1]....
        /*08e0*/ 	.word	0x00003130


	//   ....[2]....
        /*08e4*/ 	.word	0x00003190


	//   ....[3]....
        /*08e8*/ 	.word	0x000042c0


	//   ....[4]....
        /*08ec*/ 	.word	0x00005290


	//   ....[5]....
        /*08f0*/ 	.word	0x000052d0


	//   ....[6]....
        /*08f4*/ 	.word	0x000078a0


	//   ....[7]....
        /*08f8*/ 	.word	0x00007920


	//   ....[8]....
        /*08fc*/ 	.word	0x00007950


	//   ....[9]....
        /*0900*/ 	.word	0x000079c0


	//----- nvinfo : EIATTR_MAX_THREADS
	.align		4
.L_49:
        /*0904*/ 	.byte	0x04, 0x05
        /*0906*/ 	.short	(.L_51 - .L_50)
.L_50:
        /*0908*/ 	.word	0x00000100
        /*090c*/ 	.word	0x00000001
        /*0910*/ 	.word	0x00000001


	//----- nvinfo : EIATTR_CRS_STACK_SIZE
	.align		4
.L_51:
        /*0914*/ 	.byte	0x04, 0x1e
        /*0916*/ 	.short	(.L_53 - .L_52)
.L_52:
        /*0918*/ 	.word	0x00000000


	//----- nvinfo : EIATTR_CBANK_PARAM_SIZE
	.align		4
.L_53:
        /*091c*/ 	.byte	0x03, 0x19
        /*091e*/ 	.short	0x0800


	//----- nvinfo : EIATTR_PARAM_CBANK
	.align		4
        /*0920*/ 	.byte	0x04, 0x0a
        /*0922*/ 	.short	(.L_55 - .L_54)
	.align		4
.L_54:
        /*0924*/ 	.word	index@(.nv.constant0._ZN7cutlass13device_kernelINS_4gemm6kernel13GemmUniversalIN4cute5tupleIJiiiiEEENS1_10collective13CollectiveMmaINS1_35MainloopSm100TmaUmmaWarpSpecializedILi6ELi2ELi4ENS5_IJNS4_1CILi1EEENSA_ILi2EEESB_EEEEENS5_IJNSA_ILi64EEESF_NSA_ILi128EEEEEENS_6half_tENS5_IJlSB_lEEESI_SJ_NS4_8TiledMMAINS4_8MMA_AtomIJNS4_20SM100_MMA_F16BF16_SSISI_SI_fLi64ELi64ELNS4_4UMMA5MajorE0ELSO_0ELNSN_7ScaleInE0ELSP_0EEEEEENS4_6LayoutINS5_IJSB_SB_SB_EEENS5_IJNSA_ILi0EEESU_SU_EEEEENS5_IJNS4_10UnderscoreESX_SX_EEEEENS4_23SM90_TMA_LOAD_MULTICASTENS4_14ComposedLayoutINS4_7SwizzleILi3ELi4ELi3EEENS4_18smem_ptr_flag_bitsILi16EEENSS_INS5_IJNSA_ILi8EEESF_EEENS5_IJSF_SB_EEEEEEEvNS4_8identityENS4_13SM90_TMA_LOADES1A_vS1B_EENS_8epilogue10collective18CollectiveEpilogueINS1E_23Sm100TmaWarpSpecializedILi3ELi2ELi16ELb1ELb0EEEJSH_NS5_IJNSS_ISF_SB_EENSS_INSA_ILi32EEESB_EEEEESI_SJ_SI_SJ_NS1E_6fusion15FusionCallbacksIS1I_NS1N_17LinearCombinationISI_fSI_fLNS_15FloatRoundStyleE2EEESH_S1M_JEEENS4_5SM1004TMEM4LOAD26SM100_TMEM_LOAD_16dp256b4xES1C_NS11_INS12_ILi2ELi4ELi3EEES15_NSS_INS5_IJS16_S1K_EEENS5_IJS1K_SB_EEEEEEENS4_17SM75_U32x4_LDSM_NENS4_14SM90_TMA_STOREES21_NS4_17SM90_U32x4_STSM_NENS4_39AutoVectorizingCopyWithAssumedAlignmentILi128EEEEEEvvEEEEvNT_6ParamsE)
        /*0928*/ 	.short	0x0380
        /*092a*/ 	.short	0x0800


	//----- nvinfo : EIATTR_SW_WAR
	.align		4
.L_55:
        /*092c*/ 	.byte	0x04, 0x36
        /*092e*/ 	.short	(.L_57 - .L_56)
.L_56:
        /*0930*/ 	.word	0x00000008
.L_57:


//--------------------- .nv.callgraph             --------------------------
	.section	.nv.callgraph,"",@"SHT_CUDA_CALLGRAPH"
	.align	4
	.sectionentsize	8
	.align		4
        /*0000*/ 	.word	0x00000000
	.align		4
        /*0004*/ 	.word	0xffffffff
	.align		4
        /*0008*/ 	.word	index@(_ZN7cutlass13device_kernelINS_4gemm6kernel13GemmUniversalIN4cute5tupleIJiiiiEEENS1_10collective13CollectiveMmaINS1_35MainloopSm100TmaUmmaWarpSpecializedILi6ELi2ELi4ENS5_IJNS4_1CILi1EEENSA_ILi2EEESB_EEEEENS5_IJNSA_ILi64EEESF_NSA_ILi128EEEEEENS_6half_tENS5_IJlSB_lEEESI_SJ_NS4_8TiledMMAINS4_8MMA_AtomIJNS4_20SM100_MMA_F16BF16_SSISI_SI_fLi64ELi64ELNS4_4UMMA5MajorE0ELSO_0ELNSN_7ScaleInE0ELSP_0EEEEEENS4_6LayoutINS5_IJSB_SB_SB_EEENS5_IJNSA_ILi0EEESU_SU_EEEEENS5_IJNS4_10UnderscoreESX_SX_EEEEENS4_23SM90_TMA_LOAD_MULTICASTENS4_14ComposedLayoutINS4_7SwizzleILi3ELi4ELi3EEENS4_18smem_ptr_flag_bitsILi16EEENSS_INS5_IJNSA_ILi8EEESF_EEENS5_IJSF_SB_EEEEEEEvNS4_8identityENS4_13SM90_TMA_LOADES1A_vS1B_EENS_8epilogue10collective18CollectiveEpilogueINS1E_23Sm100TmaWarpSpecializedILi3ELi2ELi16ELb1ELb0EEEJSH_NS5_IJNSS_ISF_SB_EENSS_INSA_ILi32EEESB_EEEEESI_SJ_SI_SJ_NS1E_6fusion15FusionCallbacksIS1I_NS1N_17LinearCombinationISI_fSI_fLNS_15FloatRoundStyleE2EEESH_S1M_JEEENS4_5SM1004TMEM4LOAD26SM100_TMEM_LOAD_16dp256b4xES1C_NS11_INS12_ILi2ELi4ELi3EEES15_NSS_INS5_IJS16_S1K_EEENS5_IJS1K_SB_EEEEEEENS4_17SM75_U32x4_LDSM_NENS4_14SM90_TMA_STOREES21_NS4_17SM90_U32x4_STSM_NENS4_39AutoVectorizingCopyWithAssumedAlignmentILi128EEEEEEvvEEEEvNT_6ParamsE)
	.align		4
        /*000c*/ 	.word	index@(__assertfail)
	.align		4
        /*0010*/ 	.word	0x00000000
	.align		4
        /*0014*/ 	.word	0xfffffffe
	.align		4
        /*0018*/ 	.word	0x00000000
	.align		4
        /*001c*/ 	.word	0xfffffffd
	.align		4
        /*0020*/ 	.word	0x00000000
	.align		4
        /*0024*/ 	.word	0xfffffffc


//--------------------- .nv.constant4             --------------------------
	.section	.nv.constant4,"a",@progbits
	.align	8
	.align		8
.nv.constant4:
        /*0000*/ 	.dword	__assertfail
	.align		8
        /*0008*/ 	.dword	__unnamed_1
	.align		8
        /*0010*/ 	.dword	__unnamed_2
	.align		8
        /*0018*/ 	.dword	_ZN39_INTERNAL_19be827d_4_k_cu_3d4e41dd_56704cuda3std3__45__cpo5beginE
	.align		8
        /*0020*/ 	.dword	_ZN39_INTERNAL_19be827d_4_k_cu_3d4e41dd_56704cuda3std3__45__cpo3endE
	.align		8
        /*0028*/ 	.dword	_ZN39_INTERNAL_19be827d_4_k_cu_3d4e41dd_56704cuda3std3__45__cpo6cbeginE
	.align		8
        /*0030*/ 	.dword	_ZN39_INTERNAL_19be827d_4_k_cu_3d4e41dd_56704cuda3std3__45__cpo4cendE
	.align		8
        /*0038*/ 	.dword	_ZN39_INTERNAL_19be827d_4_k_cu_3d4e41dd_56704cuda3std3__441_GLOBAL__N__19be827d_4_k_cu_3d4e41dd_56706ignoreE
	.align		8
        /*0040*/ 	.dword	_ZN39_INTERNAL_19be827d_4_k_cu_3d4e41dd_56704cuda3std3__419piecewise_constructE
	.align		8
        /*0048*/ 	.dword	_ZN39_INTERNAL_19be827d_4_k_cu_3d4e41dd_56704cuda3std3__48in_placeE
	.align		8
        /*0050*/ 	.dword	_ZN39_INTERNAL_19be827d_4_k_cu_3d4e41dd_56704cuda3std6ranges3__45__cpo4swapE
	.align		8
        /*0058*/ 	.dword	_ZN39_INTERNAL_19be827d_4_k_cu_3d4e41dd_56704cuda3std6ranges3__45__cpo9iter_moveE
	.align		8
        /*0060*/ 	.dword	_ZN39_INTERNAL_19be827d_4_k_cu_3d4e41dd_56704cute7productE
	.align		8
        /*0068*/ 	.dword	_ZN39_INTERNAL_19be827d_4_k_cu_3d4e41dd_56704cute1_E
	.align		8
        /*0070*/ 	.dword	$str$25
	.align		8
        /*0078*/ 	.dword	$str$26
	.align		8
        /*0080*/ 	.dword	$str$27
	.align		8
        /*0088*/ 	.dword	$str$28


//--------------------- .text._ZN7cutlass13device_kernelINS_4gemm6kernel13GemmUniversalIN4cute5tupleIJiiiiEEENS1_10collective13CollectiveMmaINS1_35MainloopSm100TmaUmmaWarpSpecializedILi6ELi2ELi4ENS5_IJNS4_1CILi1EEENSA_ILi2EEESB_EEEEENS5_IJNSA_ILi64EEESF_NSA_ILi128EEEEEENS_6half_tENS5_IJlSB_lEEESI_SJ_NS4_8TiledMMAINS4_8MMA_AtomIJNS4_20SM100_MMA_F16BF16_SSISI_SI_fLi64ELi64ELNS4_4UMMA5MajorE0ELSO_0ELNSN_7ScaleInE0ELSP_0EEEEEENS4_6LayoutINS5_IJSB_SB_SB_EEENS5_IJNSA_ILi0EEESU_SU_EEEEENS5_IJNS4_10UnderscoreESX_SX_EEEEENS4_23SM90_TMA_LOAD_MULTICASTENS4_14ComposedLayoutINS4_7SwizzleILi3ELi4ELi3EEENS4_18smem_ptr_flag_bitsILi16EEENSS_INS5_IJNSA_ILi8EEESF_EEENS5_IJSF_SB_EEEEEEEvNS4_8identityENS4_13SM90_TMA_LOADES1A_vS1B_EENS_8epilogue10collective18CollectiveEpilogueINS1E_23Sm100TmaWarpSpecializedILi3ELi2ELi16ELb1ELb0EEEJSH_NS5_IJNSS_ISF_SB_EENSS_INSA_ILi32EEESB_EEEEESI_SJ_SI_SJ_NS1E_6fusion15FusionCallbacksIS1I_NS1N_17LinearCombinationISI_fSI_fLNS_15FloatRoundStyleE2EEESH_S1M_JEEENS4_5SM1004TMEM4LOAD26SM100_TMEM_LOAD_16dp256b4xES1C_NS11_INS12_ILi2ELi4ELi3EEES15_NSS_INS5_IJS16_S1K_EEENS5_IJS1K_SB_EEEEEEENS4_17SM75_U32x4_LDSM_NENS4_14SM90_TMA_STOREES21_NS4_17SM90_U32x4_STSM_NENS4_39AutoVectorizingCopyWithAssumedAlignmentILi128EEEEEEvvEEEEvNT_6ParamsE --------------------------
	.section	.text._ZN7cutlass13device_kernelINS_4gemm6kernel13GemmUniversalIN4cute5tupleIJiiiiEEENS1_10collective13CollectiveMmaINS1_35MainloopSm100TmaUmmaWarpSpecializedILi6ELi2ELi4ENS5_IJNS4_1CILi1EEENSA_ILi2EEESB_EEEEENS5_IJNSA_ILi64EEESF_NSA_ILi128EEEEEENS_6half_tENS5_IJlSB_lEEESI_SJ_NS4_8TiledMMAINS4_8MMA_AtomIJNS4_20SM100_MMA_F16BF16_SSISI_SI_fLi64ELi64ELNS4_4UMMA5MajorE0ELSO_0ELNSN_7ScaleInE0ELSP_0EEEEEENS4_6LayoutINS5_IJSB_SB_SB_EEENS5_IJNSA_ILi0EEESU_SU_EEEEENS5_IJNS4_10UnderscoreESX_SX_EEEEENS4_23SM90_TMA_LOAD_MULTICASTENS4_14ComposedLayoutINS4_7SwizzleILi3ELi4ELi3EEENS4_18smem_ptr_flag_bitsILi16EEENSS_INS5_IJNSA_ILi8EEESF_EEENS5_IJSF_SB_EEEEEEEvNS4_8identityENS4_13SM90_TMA_LOADES1A_vS1B_EENS_8epilogue10collective18CollectiveEpilogueINS1E_23Sm100TmaWarpSpecializedILi3ELi2ELi16ELb1ELb0EEEJSH_NS5_IJNSS_ISF_SB_EENSS_INSA_ILi32EEESB_EEEEESI_SJ_SI_SJ_NS1E_6fusion15FusionCallbacksIS1I_NS1N_17LinearCombinationISI_fSI_fLNS_15FloatRoundStyleE2EEESH_S1M_JEEENS4_5SM1004TMEM4LOAD26SM100_TMEM_LOAD_16dp256b4xES1C_NS11_INS12_ILi2ELi4ELi3EEES15_NSS_INS5_IJS16_S1K_EEENS5_IJS1K_SB_EEEEEEENS4_17SM75_U32x4_LDSM_NENS4_14SM90_TMA_STOREES21_NS4_17SM90_U32x4_STSM_NENS4_39AutoVectorizingCopyWithAssumedAlignmentILi128EEEEEEvvEEEEvNT_6ParamsE,"ax",@progbits
	.align	128
.text._ZN7cutlass13device_kernelINS_4gemm6kernel13GemmUniversalIN4cute5tupleIJiiiiEEENS1_10collective13CollectiveMmaINS1_35MainloopSm100TmaUmmaWarpSpecializedILi6ELi2ELi4ENS5_IJNS4_1CILi1EEENSA_ILi2EEESB_EEEEENS5_IJNSA_ILi64EEESF_NSA_ILi128EEEEEENS_6half_tENS5_IJlSB_lEEESI_SJ_NS4_8TiledMMAINS4_8MMA_AtomIJNS4_20SM100_MMA_F16BF16_SSISI_SI_fLi64ELi64ELNS4_4UMMA5MajorE0ELSO_0ELNSN_7ScaleInE0ELSP_0EEEEEENS4_6LayoutINS5_IJSB_SB_SB_EEENS5_IJNSA_ILi0EEESU_SU_EEEEENS5_IJNS4_10UnderscoreESX_SX_EEEEENS4_23SM90_TMA_LOAD_MULTICASTENS4_14ComposedLayoutINS4_7SwizzleILi3ELi4ELi3EEENS4_18smem_ptr_flag_bitsILi16EEENSS_INS5_IJNSA_ILi8EEESF_EEENS5_IJSF_SB_EEEEEEEvNS4_8identityENS4_13SM90_TMA_LOADES1A_vS1B_EENS_8epilogue10collective18CollectiveEpilogueINS1E_23Sm100TmaWarpSpecializedILi3ELi2ELi16ELb1ELb0EEEJSH_NS5_IJNSS_ISF_SB_EENSS_INSA_ILi32EEESB_EEEEESI_SJ_SI_SJ_NS1E_6fusion15FusionCallbacksIS1I_NS1N_17LinearCombinationISI_fSI_fLNS_15FloatRoundStyleE2EEESH_S1M_JEEENS4_5SM1004TMEM4LOAD26SM100_TMEM_LOAD_16dp256b4xES1C_NS11_INS12_ILi2ELi4ELi3EEES15_NSS_INS5_IJS16_S1K_EEENS5_IJS1K_SB_EEEEEEENS4_17SM75_U32x4_LDSM_NENS4_14SM90_TMA_STOREES21_NS4_17SM90_U32x4_STSM_NENS4_39AutoVectorizingCopyWithAssumedAlignmentILi128EEEEEEvvEEEEvNT_6ParamsE:
        .type           _ZN7cutlass13device_kernelINS_4gemm6kernel13GemmUniversalIN4cute5tupleIJiiiiEEENS1_10collective13CollectiveMmaINS1_35MainloopSm100TmaUmmaWarpSpecializedILi6ELi2ELi4ENS5_IJNS4_1CILi1EEENSA_ILi2EEESB_EEEEENS5_IJNSA_ILi64EEESF_NSA_ILi128EEEEEENS_6half_tENS5_IJlSB_lEEESI_SJ_NS4_8TiledMMAINS4_8MMA_AtomIJNS4_20SM100_MMA_F16BF16_SSISI_SI_fLi64ELi64ELNS4_4UMMA5MajorE0ELSO_0ELNSN_7ScaleInE0ELSP_0EEEEEENS4_6LayoutINS5_IJSB_SB_SB_EEENS5_IJNSA_ILi0EEESU_SU_EEEEENS5_IJNS4_10UnderscoreESX_SX_EEEEENS4_23SM90_TMA_LOAD_MULTICASTENS4_14ComposedLayoutINS4_7SwizzleILi3ELi4ELi3EEENS4_18smem_ptr_flag_bitsILi16EEENSS_INS5_IJNSA_ILi8EEESF_EEENS5_IJSF_SB_EEEEEEEvNS4_8identityENS4_13SM90_TMA_LOADES1A_vS1B_EENS_8epilogue10collective18CollectiveEpilogueINS1E_23Sm100TmaWarpSpecializedILi3ELi2ELi16ELb1ELb0EEEJSH_NS5_IJNSS_ISF_SB_EENSS_INSA_ILi32EEESB_EEEEESI_SJ_SI_SJ_NS1E_6fusion15FusionCallbacksIS1I_NS1N_17LinearCombinationISI_fSI_fLNS_15FloatRoundStyleE2EEESH_S1M_JEEENS4_5SM1004TMEM4LOAD26SM100_TMEM_LOAD_16dp256b4xES1C_NS11_INS12_ILi2ELi4ELi3EEES15_NSS_INS5_IJS16_S1K_EEENS5_IJS1K_SB_EEEEEEENS4_17SM75_U32x4_LDSM_NENS4_14SM90_TMA_STOREES21_NS4_17SM90_U32x4_STSM_NENS4_39AutoVectorizingCopyWithAssumedAlignmentILi128EEEEEEvvEEEEvNT_6ParamsE,@function
        .size           _ZN7cutlass13device_kernelINS_4gemm6kernel13GemmUniversalIN4cute5tupleIJiiiiEEENS1_10collective13CollectiveMmaINS1_35MainloopSm100TmaUmmaWarpSpecializedILi6ELi2ELi4ENS5_IJNS4_1CILi1EEENSA_ILi2EEESB_EEEEENS5_IJNSA_ILi64EEESF_NSA_ILi128EEEEEENS_6half_tENS5_IJlSB_lEEESI_SJ_NS4_8TiledMMAINS4_8MMA_AtomIJNS4_20SM100_MMA_F16BF16_SSISI_SI_fLi64ELi64ELNS4_4UMMA5MajorE0ELSO_0ELNSN_7ScaleInE0ELSP_0EEEEEENS4_6LayoutINS5_IJSB_SB_SB_EEENS5_IJNSA_ILi0EEESU_SU_EEEEENS5_IJNS4_10UnderscoreESX_SX_EEEEENS4_23SM90_TMA_LOAD_MULTICASTENS4_14ComposedLayoutINS4_7SwizzleILi3ELi4ELi3EEENS4_18smem_ptr_flag_bitsILi16EEENSS_INS5_IJNSA_ILi8EEESF_EEENS5_IJSF_SB_EEEEEEEvNS4_8identityENS4_13SM90_TMA_LOADES1A_vS1B_EENS_8epilogue10collective18CollectiveEpilogueINS1E_23Sm100TmaWarpSpecializedILi3ELi2ELi16ELb1ELb0EEEJSH_NS5_IJNSS_ISF_SB_EENSS_INSA_ILi32EEESB_EEEEESI_SJ_SI_SJ_NS1E_6fusion15FusionCallbacksIS1I_NS1N_17LinearCombinationISI_fSI_fLNS_15FloatRoundStyleE2EEESH_S1M_JEEENS4_5SM1004TMEM4LOAD26SM100_TMEM_LOAD_16dp256b4xES1C_NS11_INS12_ILi2ELi4ELi3EEES15_NSS_INS5_IJS16_S1K_EEENS5_IJS1K_SB_EEEEEEENS4_17SM75_U32x4_LDSM_NENS4_14SM90_TMA_STOREES21_NS4_17SM90_U32x4_STSM_NENS4_39AutoVectorizingCopyWithAssumedAlignmentILi128EEEEEEvvEEEEvNT_6ParamsE,(.L_x_167 - _ZN7cutlass13device_kernelINS_4gemm6kernel13GemmUniversalIN4cute5tupleIJiiiiEEENS1_10collective13CollectiveMmaINS1_35MainloopSm100TmaUmmaWarpSpecializedILi6ELi2ELi4ENS5_IJNS4_1CILi1EEENSA_ILi2EEESB_EEEEENS5_IJNSA_ILi64EEESF_NSA_ILi128EEEEEENS_6half_tENS5_IJlSB_lEEESI_SJ_NS4_8TiledMMAINS4_8MMA_AtomIJNS4_20SM100_MMA_F16BF16_SSISI_SI_fLi64ELi64ELNS4_4UMMA5MajorE0ELSO_0ELNSN_7ScaleInE0ELSP_0EEEEEENS4_6LayoutINS5_IJSB_SB_SB_EEENS5_IJNSA_ILi0EEESU_SU_EEEEENS5_IJNS4_10UnderscoreESX_SX_EEEEENS4_23SM90_TMA_LOAD_MULTICASTENS4_14ComposedLayoutINS4_7SwizzleILi3ELi4ELi3EEENS4_18smem_ptr_flag_bitsILi16EEENSS_INS5_IJNSA_ILi8EEESF_EEENS5_IJSF_SB_EEEEEEEvNS4_8identityENS4_13SM90_TMA_LOADES1A_vS1B_EENS_8epilogue10collective18CollectiveEpilogueINS1E_23Sm100TmaWarpSpecializedILi3ELi2ELi16ELb1ELb0EEEJSH_NS5_IJNSS_ISF_SB_EENSS_INSA_ILi32EEESB_EEEEESI_SJ_SI_SJ_NS1E_6fusion15FusionCallbacksIS1I_NS1N_17LinearCombinationISI_fSI_fLNS_15FloatRoundStyleE2EEESH_S1M_JEEENS4_5SM1004TMEM4LOAD26SM100_TMEM_LOAD_16dp256b4xES1C_NS11_INS12_ILi2ELi4ELi3EEES15_NSS_INS5_IJS16_S1K_EEENS5_IJS1K_SB_EEEEEEENS4_17SM75_U32x4_LDSM_NENS4_14SM90_TMA_STOREES21_NS4_17SM90_U32x4_STSM_NENS4_39AutoVectorizingCopyWithAssumedAlignmentILi128EEEEEEvvEEEEvNT_6ParamsE)
        .other          _ZN7cutlass13device_kernelINS_4gemm6kernel13GemmUniversalIN4cute5tupleIJiiiiEEENS1_10collective13CollectiveMmaINS1_35MainloopSm100TmaUmmaWarpSpecializedILi6ELi2ELi4ENS5_IJNS4_1CILi1EEENSA_ILi2EEESB_EEEEENS5_IJNSA_ILi64EEESF_NSA_ILi128EEEEEENS_6half_tENS5_IJlSB_lEEESI_SJ_NS4_8TiledMMAINS4_8MMA_AtomIJNS4_20SM100_MMA_F16BF16_SSISI_SI_fLi64ELi64ELNS4_4UMMA5MajorE0ELSO_0ELNSN_7ScaleInE0ELSP_0EEEEEENS4_6LayoutINS5_IJSB_SB_SB_EEENS5_IJNSA_ILi0EEESU_SU_EEEEENS5_IJNS4_10UnderscoreESX_SX_EEEEENS4_23SM90_TMA_LOAD_MULTICASTENS4_14ComposedLayoutINS4_7SwizzleILi3ELi4ELi3EEENS4_18smem_ptr_flag_bitsILi16EEENSS_INS5_IJNSA_ILi8EEESF_EEENS5_IJSF_SB_EEEEEEEvNS4_8identityENS4_13SM90_TMA_LOADES1A_vS1B_EENS_8epilogue10collective18CollectiveEpilogueINS1E_23Sm100TmaWarpSpecializedILi3ELi2ELi16ELb1ELb0EEEJSH_NS5_IJNSS_ISF_SB_EENSS_INSA_ILi32EEESB_EEEEESI_SJ_SI_SJ_NS1E_6fusion15FusionCallbacksIS1I_NS1N_17LinearCombinationISI_fSI_fLNS_15FloatRoundStyleE2EEESH_S1M_JEEENS4_5SM1004TMEM4LOAD26SM100_TMEM_LOAD_16dp256b4xES1C_NS11_INS12_ILi2ELi4ELi3EEES15_NSS_INS5_IJS16_S1K_EEENS5_IJS1K_SB_EEEEEEENS4_17SM75_U32x4_LDSM_NENS4_14SM90_TMA_STOREES21_NS4_17SM90_U32x4_STSM_NENS4_39AutoVectorizingCopyWithAssumedAlignmentILi128EEEEEEvvEEEEvNT_6ParamsE,@"STO_CUDA_ENTRY STV_DEFAULT"
_ZN7cutlass13device_kernelINS_4gemm6kernel13GemmUniversalIN4cute5tupleIJiiiiEEENS1_10collective13CollectiveMmaINS1_35MainloopSm100TmaUmmaWarpSpecializedILi6ELi2ELi4ENS5_IJNS4_1CILi1EEENSA_ILi2EEESB_EEEEENS5_IJNSA_ILi64EEESF_NSA_ILi128EEEEEENS_6half_tENS5_IJlSB_lEEESI_SJ_NS4_8TiledMMAINS4_8MMA_AtomIJNS4_20SM100_MMA_F16BF16_SSISI_SI_fLi64ELi64ELNS4_4UMMA5MajorE0ELSO_0ELNSN_7ScaleInE0ELSP_0EEEEEENS4_6LayoutINS5_IJSB_SB_SB_EEENS5_IJNSA_ILi0EEESU_SU_EEEEENS5_IJNS4_10UnderscoreESX_SX_EEEEENS4_23SM90_TMA_LOAD_MULTICASTENS4_14ComposedLayoutINS4_7SwizzleILi3ELi4ELi3EEENS4_18smem_ptr_flag_bitsILi16EEENSS_INS5_IJNSA_ILi8EEESF_EEENS5_IJSF_SB_EEEEEEEvNS4_8identityENS4_13SM90_TMA_LOADES1A_vS1B_EENS_8epilogue10collective18CollectiveEpilogueINS1E_23Sm100TmaWarpSpecializedILi3ELi2ELi16ELb1ELb0EEEJSH_NS5_IJNSS_ISF_SB_EENSS_INSA_ILi32EEESB_EEEEESI_SJ_SI_SJ_NS1E_6fusion15FusionCallbacksIS1I_NS1N_17LinearCombinationISI_fSI_fLNS_15FloatRoundStyleE2EEESH_S1M_JEEENS4_5SM1004TMEM4LOAD26SM100_TMEM_LOAD_16dp256b4xES1C_NS11_INS12_ILi2ELi4ELi3EEES15_NSS_INS5_IJS16_S1K_EEENS5_IJS1K_SB_EEEEEEENS4_17SM75_U32x4_LDSM_NENS4_14SM90_TMA_STOREES21_NS4_17SM90_U32x4_STSM_NENS4_39AutoVectorizingCopyWithAssumedAlignmentILi128EEEEEEvvEEEEvNT_6ParamsE:
[----:B------:R-:W1:Y:S01]  /*0000*/  LDC R1, c[0x0][0x37c] ;  /* 0x0000df00ff017b82 */ /* 0x000e620000000800 */
[----:B------:R-:W2:Y:S01]  /*0010*/  S2R R55, SR_TID.X ;  /* 0x0000000000377919 */ /* 0x000ea20000002100 */
[----:B------:R-:W3:Y:S01]  /*0020*/  LDCU.64 UR8, c[0x0][0x890] ;  /* 0x00011200ff0877ac */ /* 0x000ee20008000a00 */
[----:B------:R-:W-:Y:S02]  /*0030*/  PRMT R45, RZ, 0x7610, R45 ;  /* 0x00007610ff2d7816 */ /* 0x000fe4000000002d */
[----:B------:R-:W-:Y:S01]  /*0040*/  ELECT P3, URZ, PT ;  /* 0x0000000000ff782f */ /* 0x000fe20003860000 */
[----:B---3--:R-:W-:-:S04]  /*0050*/  UISETP.NE.U32.AND UP0, UPT, UR8, URZ, UPT ;  /* 0x000000ff0800728c */ /* 0x008fc8000bf05070 */
[----:B------:R-:W-:Y:S01]  /*0060*/  UISETP.NE.AND.EX UP0, UPT, UR9, URZ, UPT, UP0 ;  /* 0x000000ff0900728c */ /* 0x000fe2000bf05300 */
[----:B--2---:R-:W-:-:S05]  /*0070*/  SHF.R.U32.HI R46, RZ, 0x5, R55 ;  /* 0x00000005ff2e7819 */ /* 0x004fca0000011637 */
[----:B------:R-:W2:Y:S02]  /*0080*/  SHFL.IDX PT, R0, R46, RZ, 0x1f ;  /* 0x00001fff2e007589 */ /* 0x000ea400000e0000 */
[----:B--2---:R-:W-:Y:S01]  /*0090*/  R2UR UR22, R0 ;  /* 0x00000000001672ca */ /* 0x004fe200000e0000 */
[----:B-1----:R-:W-:-:S14]  /*00a0*/  BRA.U UP0, `(.L_x_0) ;  /* 0x0000000100307547 */ /* 0x002fdc000b800000 */
[----:B------:R-:W1:Y:S02]  /*00b0*/  LDCU.64 UR4, c[0x0][0x888] ;  /* 0x00011100ff0477ac */ /* 0x000e640008000a00 */
[----:B-1----:R-:W-:-:S04]  /*00c0*/  UISETP.NE.U32.AND UP0, UPT, UR4, URZ, UPT ;  /* 0x000000ff0400728c */ /* 0x002fc8000bf05070 */
[----:B------:R-:W-:-:S09]  /*00d0*/  UISETP.NE.AND.EX UP0, UPT, UR5, URZ, UPT, UP0 ;  /* 0x000000ff0500728c */ /* 0x000fd2000bf05300 */
[----:B------:R-:W-:Y:S05]  /*00e0*/  BRA.U !UP0, `(.L_x_1) ;  /* 0x0000000108147547 */ /* 0x000fea000b800000 */
[----:B------:R-:W1:Y:S01]  /*00f0*/  LDC.64 R26, c[0x0][0x888] ;  /* 0x00022200ff1a7b82 */ /* 0x000e620000000a00 */
[----:B------:R-:W1:Y:S02]  /*0100*/  LDCU.64 UR4, c[0x0][0x358] ;  /* 0x00006b00ff0477ac */ /* 0x000e640008000a00 */
[----:B-1----:R1:W5:Y:S01]  /*0110*/  LDG.E R26, desc[UR4][R26.64] ;  /* 0x000000041a1a7981 */ /* 0x002362000c1e1900 */
[----:B------:R-:W-:Y:S01]  /*0120*/  HFMA2 R45, -RZ, RZ, 0, 5.9604644775390625e-08 ;  /* 0x00000001ff2d7431 */ /* 0x000fe200000001ff */
[----:B------:R-:W-:Y:S05]  /*0130*/  BRA `(.L_x_0) ;  /* 0x00000000000c7947 */ /* 0x000fea0003800000 */
.L_x_1:
[----:B------:R-:W1:Y:S01]  /*0140*/  LDCU UR4, c[0x0][0x880] ;  /* 0x00011000ff0477ac */ /* 0x000e620008000800 */
[----:B------:R-:W-:Y:S01]  /*0150*/  HFMA2 R45, -RZ, RZ, 0, 5.9604644775390625e-08 ;  /* 0x00000001ff2d7431 */ /* 0x000fe200000001ff */
[----:B-1----:R-:W-:-:S07]  /*0160*/  MOV R26, UR4 ;  /* 0x00000004001a7c02 */ /* 0x002fce0008000f00 */
.L_x_0:
[----:B------:R-:W2:Y:S02]  /*0170*/  LDCU.64 UR4, c[0x0][0x8b0] ;  /* 0x00011600ff0477ac */ /* 0x000ea40008000a00 */
[----:B--2---:R-:W-:-:S04]  /*0180*/  UISETP.NE.U32.AND UP0, UPT, UR4, URZ, UPT ;  /* 0x000000ff0400728c */ /* 0x004fc8000bf05070 */
[----:B------:R-:W-:-:S09]  /*0190*/  UISETP.NE.AND.EX UP0, UPT, UR5, URZ, UPT, UP0 ;  /* 0x000000ff0500728c */ /* 0x000fd2000bf05300 */
[----:B------:R-:W-:Y:S05]  /*01a0*/  BRA.U UP0, `(.L_x_2) ;  /* 0x0000000100287547 */ /* 0x000fea000b800000 */
[----:B------:R-:W2:Y:S02]  /*01b0*/  LDCU.64 UR4, c[0x0][0x8a8] ;  /* 0x00011500ff0477ac */ /* 0x000ea40008000a00 */
[----:B--2---:R-:W-:-:S04]  /*01c0*/  UISETP.NE.U32.AND UP0, UPT, UR4, URZ, UPT ;  /* 0x000000ff0400728c */ /* 0x004fc8000bf05070 */
[----:B------:R-:W-:-:S09]  /*01d0*/  UISETP.NE.AND.EX UP0, UPT, UR5, URZ, UPT, UP0 ;  /* 0x000000ff0500728c */ /* 0x000fd2000bf05300 */
[----:B------:R-:W-:Y:S05]  /*01e0*/  BRA.U !UP0, `(.L_x_3) ;  /* 0x0000000108107547 */ /* 0x000fea000b800000 */
[----:B------:R-:W2:Y:S01]  /*01f0*/  LDC.64 R24, c[0x0][0x8a8] ;  /* 0x00022a00ff187b82 */ /* 0x000ea20000000a00 */
[----:B------:R-:W2:Y:S02]  /*0200*/  LDCU.64 UR4, c[0x0][0x358] ;  /* 0x00006b00ff0477ac */ /* 0x000ea40008000a00 */
[----:B--2---:R2:W5:Y:S01]  /*0210*/  LDG.E R24, desc[UR4][R24.64] ;  /* 0x0000000418187981 */ /* 0x004562000c1e1900 */
[----:B------:R-:W-:Y:S05]  /*0220*/  BRA `(.L_x_2) ;  /* 0x0000000000087947 */ /* 0x000fea0003800000 */
.L_x_3:
[----:B------:R-:W2:Y:S02]  /*0230*/  LDCU UR4, c[0x0][0x8a0] ;  /* 0x00011400ff0477ac */ /* 0x000ea40008000800 */
[----:B--2---:R-:W-:Y:S02]  /*0240*/  MOV R24, UR4 ;  /* 0x0000000400187c02 */ /* 0x004fe40008000f00 */
.L_x_2:
[----:B------:R-:W-:Y:S01]  /*0250*/  IMAD.U32 R0, RZ, RZ, UR22 ;  /* 0x00000016ff007e24 */ /* 0x000fe2000f8e00ff */
[----:B------:R-:W-:Y:S04]  /*0260*/  BSSY.RECONVERGENT B0, `(.L_x_4) ;  /* 0x000000c000007945 */ /* 0x000fe80003800200 */
[C---:B------:R-:W-:Y:S02]  /*0270*/  ISETP.NE.OR P1, PT, R0.reuse, 0x1, !P3 ;  /* 0x000000010000780c */ /* 0x040fe40005f25670 */
[----:B------:R-:W-:-:S11]  /*0280*/  ISETP.NE.OR P0, PT, R0, 0x3, !P3 ;  /* 0x000000030000780c */ /* 0x000fd60005f05670 */
[----:B------:R-:W-:Y:S05]  /*0290*/  @P1 BRA `(.L_x_5) ;  /* 0x0000000000201947 */ /* 0x000fea0003800000 */
[----:B------:R-:W3:Y:S02]  /*02a0*/  LDCU.64 UR4, c[0x0][0x348] ;  /* 0x00006900ff0477ac */ /* 0x000ee40008000a00 */
[----:B---3--:R-:W-:Y:S02]  /*02b0*/  UIADD3 UR6, UP1, UPT, UR4, 0x80, URZ ;  /* 0x0000008004067890 */ /* 0x008fe4000ff3e0ff */
[----:B------:R-:W-:Y:S02]  /*02c0*/  UIADD3 UR4, UP0, UPT, UR4, 0x180, URZ ;  /* 0x0000018004047890 */ /* 0x000fe4000ff1e0ff */
[----:B------:R-:W-:Y:S02]  /*02d0*/  UIADD3.X UR7, UPT, UPT, URZ, UR5, URZ, UP1, !UPT ;  /* 0x00000005ff077290 */ /* 0x000fe40008ffe4ff */
[----:B------:R-:W-:-:S07]  /*02e0*/  UIADD3.X UR5, UPT, UPT, URZ, UR5, URZ, UP0, !UPT ;  /* 0x00000005ff057290 */ /* 0x000fce00087fe4ff */
[----:B------:R3:W-:Y:S02]  /*02f0*/  UTMACCTL.PF [UR6] ;  /* 0x00000000060079b9 */ /* 0x0007e40008040000 */
[----:B------:R3:W-:Y:S02]  /*0300*/  UTMACCTL.PF [UR4] ;  /* 0x00000000040079b9 */ /* 0x0007e40008040000 */
[----:B---3--:R-:W-:Y:S01]  /*0310*/  NOP ;  /* 0x0000000000007918 */ /* 0x008fe20000000000 */
.L_x_5:
[----:B------:R-:W-:Y:S05]  /*0320*/  BSYNC.RECONVERGENT B0 ;  /* 0x0000000000007941 */ /* 0x000fea0003800200 */
.L_x_4:
[----:B------:R-:W-:Y:S04]  /*0330*/  BSSY.RECONVERGENT B0, `(.L_x_6) ;  /* 0x000000a000007945 */ /* 0x000fe80003800200 */
        /* <DEDUP_REMOVED lines=9> */
.L_x_7:
[----:B------:R-:W-:Y:S05]  /*03d0*/  BSYNC.RECONVERGENT B0 ;  /* 0x0000000000007941 */ /* 0x000fea0003800200 */
.L_x_6:
[----:B------:R-:W3:Y:S01]  /*03e0*/  LDCU.64 UR4, c[0x0][0x888] ;  /* 0x00011100ff0477ac */ /* 0x000ee20008000a00 */
[----:B------:R-:W-:Y:S02]  /*03f0*/  UISETP.EQ.U32.AND UP1, UPT, UR8, URZ, UPT ;  /* 0x000000ff0800728c */ /* 0x000fe4000bf22070 */
[----:B------:R-:W-:Y:S02]  /*0400*/  UPLOP3.LUT UP3, UPT, UPT, UPT, UPT, 0x80, 0x8 ;  /* 0x000000000008789c */ /* 0x000fe40003f6f070 */
[----:B---3--:R-:W-:-:S04]  /*0410*/  UISETP.NE.U32.AND UP0, UPT, UR4, URZ, UPT ;  /* 0x000000ff0400728c */ /* 0x008fc8000bf05070 */
[----:B------:R-:W-:-:S04]  /*0420*/  UISETP.NE.AND.EX UP0, UPT, UR5, URZ, UPT, UP0 ;  /* 0x000000ff0500728c */ /* 0x000fc8000bf05300 */
[----:B------:R-:W-:-:S04]  /*0430*/  UISETP.EQ.OR.EX UP2, UPT, UR9, URZ, !UP0, UP1 ;  /* 0x000000ff0900728c */ /* 0x000fc8000c742710 */
[----:B------:R-:W-:-:S06]  /*0440*/  UP2UR UR4, UPR, URZ, 0x4 ;  /* 0x00000004ff047883 */ /* 0x000fcc0008000000 */
[----:B------:R-:W-:Y:S01]  /*0450*/  MOV R49, UR4 ;  /* 0x0000000400317c02 */ /* 0x000fe20008000f00 */
[----:B------:R-:W-:Y:S06]  /*0460*/  BRA.U !UP2, `(.L_x_8) ;  /* 0x000000010a207547 */ /* 0x000fec000b800000 */
[----:B------:R-:W-:Y:S01]  /*0470*/  UISETP.NE.U32.AND UP1, UPT, UR8, URZ, UPT ;  /* 0x000000ff0800728c */ /* 0x000fe2000bf25070 */
[----:B-----5:R-:W-:Y:S01]  /*0480*/  FSETP.NEU.AND P0, PT, R26, RZ, PT ;  /* 0x000000ff1a00720b */ /* 0x020fe20003f0d000 */
[----:B------:R-:W-:Y:S02]  /*0490*/  USEL UR4, URZ, 0xffffffff, UP0 ;  /* 0xffffffffff047887 */ /* 0x000fe40008000000 */
[----:B------:R-:W-:-:S10]  /*04a0*/  UISETP.NE.AND.EX UP1, UPT, UR9, URZ, UPT, UP1 ;  /* 0x000000ff0900728c */ /* 0x000fd4000bf25310 */
[----:B------:R-:W-:Y:S01]  /*04b0*/  VOTEU.ANY UP0, P0 ;  /* 0x0000000000ff7886 */ /* 0x000fe20000000100 */
[----:B------:R-:W-:-:S04]  /*04c0*/  @!UP1 USEL UR4, URZ, 0xffffffff, UP0 ;  /* 0xffffffffff049887 */ /* 0x000fc80008000000 */
[----:B------:R-:W-:-:S04]  /*04d0*/  ULOP3.LUT UR4, UR4, 0x1, URZ, 0xc0, !UPT ;  /* 0x0000000104047892 */ /* 0x000fc8000f8ec0ff */
[----:B------:R-:W-:-:S11]  /*04e0*/  UISETP.NE.U32.AND UP3, UPT, UR4, 0x1, UPT ;  /* 0x000000010400788c */ /* 0x000fd6000bf65070 */
.L_x_8:
[----:B------:R-:W3:Y:S01]  /*04f0*/  SHFL.IDX PT, R2, R46, RZ, 0x1f ;  /* 0x00001fff2e027589 */ /* 0x000ee200000e0000 */
[----:B------:R-:W-:-:S04]  /*0500*/  UISETP.NE.AND UP0, UPT, UR22, 0x2, UPT ;  /* 0x000000021600788c */ /* 0x000fc8000bf05270 */
[----:B------:R-:W-:Y:S01]  /*0510*/  USEL UR37, URZ, 0x1, UP0 ;  /* 0x00000001ff257887 */ /* 0x000fe20008000000 */
[----:B---3--:R-:W-:-:S13]  /*0520*/  ISETP.NE.AND P0, PT, R2, RZ, PT ;  /* 0x000000ff0200720c */ /* 0x008fda0003f05270 */
[----:B------:R-:W-:Y:S05]  /*0530*/  @P0 BRA `(.L_x_9) ;  /* 0x0000000000680947 */ /* 0x000fea0003800000 */
[----:B------:R-:W3:Y:S01]  /*0540*/  S2UR UR4, SR_CgaCtaId ;  /* 0x00000000000479c3 */ /* 0x000ee20000008800 */
[----:B------:R-:W-:Y:S01]  /*0550*/  UMOV UR5, 0x400 ;  /* 0x0000040000057882 */ /* 0x000fe20000000000 */
[----:B------:R-:W-:Y:S01]  /*0560*/  UMOV UR8, 0x1 ;  /* 0x0000000100087882 */ /* 0x000fe20000000000 */
[----:B------:R-:W-:Y:S01]  /*0570*/  UMOV UR6, 0x2 ;  /* 0x0000000200067882 */ /* 0x000fe20000000000 */
[----:B------:R-:W-:-:S04]  /*0580*/  UIADD3 UR8, UPT, UPT, -UR8, 0x100000, URZ ;  /* 0x0010000008087890 */ /* 0x000fc8000fffe1ff */
[----:B------:R-:W-:Y:S02]  /*0590*/  USHF.L.U32 UR9, UR8, 0xb, URZ ;  /* 0x0000000b08097899 */ /* 0x000fe400080006ff */
[----:B------:R-:W-:Y:S02]  /*05a0*/  USHF.L.U32 UR8, UR8, 0x1, URZ ;  /* 0x0000000108087899 */ /* 0x000fe400080006ff */
[----:B------:R-:W-:-:S04]  /*05b0*/  UIADD3 UR6, UPT, UPT, -UR6, 0x100000, URZ ;  /* 0x0010000006067890 */ /* 0x000fc8000fffe1ff */
[----:B------:R-:W-:Y:S02]  /*05c0*/  USHF.L.U32 UR7, UR6, 0xb, URZ ;  /* 0x0000000b06077899 */ /* 0x000fe400080006ff */
[----:B------:R-:W-:Y:S01]  /*05d0*/  USHF.L.U32 UR6, UR6, 0x1, URZ ;  /* 0x0000000106067899 */ /* 0x000fe200080006ff */
[----:B------:R-:W-:Y:S01]  /*05e0*/  ELECT P0, URZ, PT ;  /* 0x0000000000ff782f */ /* 0x000fe20003800000 */
[----:B---3--:R-:W-:Y:S01]  /*05f0*/  ULEA UR4, UR4, UR5, 0x18 ;  /* 0x0000000504047291 */ /* 0x008fe2000f8ec0ff */
[----:B------:R-:W3:Y:S11]  /*0600*/  FENCE.VIEW.ASYNC.S ;  /* 0x00000000000073c6 */ /* 0x000ef60000000000 */
[----:B---3--:R3:W4:Y:S01]  /*0610*/  SYNCS.EXCH.64 URZ, [UR4], UR8 ;  /* 0x0000000804ff75b2 */ /* 0x0087220008000100 */
[----:B------:R3:W1:Y:S01]  /*0620*/  SYNCS.EXCH.64 URZ, [UR4+0x30], UR6 ;  /* 0x0000300604ff75b2 */ /* 0x0006620008000100 */
        /* <DEDUP_REMOVED lines=10> */
[----:B------:R-:W-:Y:S01]  /*06d0*/  NOP ;  /* 0x0000000000007918 */ /* 0x000fe20000000000 */
.L_x_9:
[----:B------:R-:W2:Y:S01]  /*06e0*/  SHFL.IDX PT, R2, R46, RZ, 0x1f ;  /* 0x00001fff2e027589 */ /* 0x000ea200000e0000 */
[----:B------:R-:W-:Y:S01]  /*06f0*/  NOP ;  /* 0x0000000000007918 */ /* 0x000fe20000000000 */
[----:B--2---:R-:W-:-:S13]  /*0700*/  ISETP.NE.AND P0, PT, R2, 0x1, PT ;  /* 0x000000010200780c */ /* 0x004fda0003f05270 */
[----:B------:R-:W-:Y:S05]  /*0710*/  @P0 BRA `(.L_x_10) ;  /* 0x0000000000500947 */ /* 0x000fea0003800000 */
[----:B---3--:R-:W2:Y:S01]  /*0720*/  S2UR UR4, SR_CgaCtaId ;  /* 0x00000000000479c3 */ /* 0x008ea20000008800 */
        /* <DEDUP_REMOVED lines=10> */
[----:B--2---:R-:W-:Y:S01]  /*07d0*/  ULEA UR4, UR4, UR5, 0x18 ;  /* 0x0000000504047291 */ /* 0x004fe2000f8ec0ff */
[----:B------:R-:W2:Y:S11]  /*07e0*/  FENCE.VIEW.ASYNC.S ;  /* 0x00000000000073c6 */ /* 0x000eb60000000000 */
[----:B--2---:R2:W3:Y:S01]  /*07f0*/  SYNCS.EXCH.64 URZ, [UR4+0x60], UR8 ;  /* 0x0000600804ff75b2 */ /* 0x0044e20008000100 */
[----:B------:R2:W1:Y:S01]  /*0800*/  SYNCS.EXCH.64 URZ, [UR4+0x78], UR6 ;  /* 0x0000780604ff75b2 */ /* 0x0004620008000100 */
[----:B------:R2:W1:Y:S01]  /*0810*/  SYNCS.EXCH.64 URZ, [UR4+0x68], UR8 ;  /* 0x0000680804ff75b2 */ /* 0x0004620008000100 */
[----:B------:R2:W1:Y:S01]  /*0820*/  SYNCS.EXCH.64 URZ, [UR4+0x80], UR6 ;  /* 0x0000800604ff75b2 */ /* 0x0004620008000100 */
[----:B------:R2:W1:Y:S01]  /*0830*/  SYNCS.EXCH.64 URZ, [UR4+0x70], UR8 ;  /* 0x0000700804ff75b2 */ /* 0x0004620008000100 */
[----:B------:R2:W1:Y:S01]  /*0840*/  SYNCS.EXCH.64 URZ, [UR4+0x88], UR6 ;  /* 0x0000880604ff75b2 */ /* 0x0004620008000100 */
[----:B------:R-:W-:Y:S01]  /*0850*/  NOP ;  /* 0x0000000000007918 */ /* 0x000fe20000000000 */
.L_x_10:
[----:B------:R-:W4:Y:S01]  /*0860*/  SHFL.IDX PT, R2, R46, RZ, 0x1f ;  /* 0x00001fff2e027589 */ /* 0x000f2200000e0000 */
[----:B------:R-:W-:Y:S01]  /*0870*/  NOP ;  /* 0x0000000000007918 */ /* 0x000fe20000000000 */
[----:B----4-:R-:W-:-:S13]  /*0880*/  ISETP.NE.AND P0, PT, R2, 0x3, PT ;  /* 0x000000030200780c */ /* 0x010fda0003f05270 */
[----:B------:R-:W-:Y:S05]  /*0890*/  @P0 BRA `(.L_x_11) ;  /* 0x0000000000300947 */ /* 0x000fea0003800000 */
[----:B--23--:R-:W2:Y:S01]  /*08a0*/  S2UR UR6, SR_CgaCtaId ;  /* 0x00000000000679c3 */ /* 0x00cea20000008800 */
[----:B------:R-:W-:Y:S01]  /*08b0*/  UMOV UR4, 0x400 ;  /* 0x0000040000047882 */ /* 0x000fe20000000000 */
[----:B------:R-:W-:Y:S01]  /*08c0*/  UMOV UR5, 0x20 ;  /* 0x0000002000057882 */ /* 0x000fe20000000000 */
[----:B------:R-:W-:Y:S01]  /*08d0*/  ELECT P0, URZ, PT ;  /* 0x0000000000ff782f */ /* 0x000fe20003800000 */
[----:B--2---:R-:W-:Y:S02]  /*08e0*/  ULEA UR6, UR6, UR4, 0x18 ;  /* 0x0000000406067291 */ /* 0x004fe4000f8ec0ff */
[----:B------:R-:W-:-:S04]  /*08f0*/  UIADD3 UR4, UPT, UPT, -UR5, 0x100000, URZ ;  /* 0x0010000005047890 */ /* 0x000fc8000fffe1ff */
[----:B------:R-:W-:Y:S02]  /*0900*/  USHF.L.U32 UR5, UR4, 0xb, URZ ;  /* 0x0000000b04057899 */ /* 0x000fe400080006ff */
[----:B------:R-:W-:Y:S01]  /*0910*/  USHF.L.U32 UR4, UR4, 0x1, URZ ;  /* 0x0000000104047899 */ /* 0x000fe200080006ff */
[----:B------:R-:W2:Y:S11]  /*0920*/  FENCE.VIEW.ASYNC.S ;  /* 0x00000000000073c6 */ /* 0x000eb60000000000 */
[----:B--2---:R4:W2:Y:S01]  /*0930*/  SYNCS.EXCH.64 URZ, [UR6+0x90], UR4 ;  /* 0x0000900406ff75b2 */ /* 0x0048a20008000100 */
[----:B------:R4:W3:Y:S02]  /*0940*/  SYNCS.EXCH.64 URZ, [UR6+0x98], UR4 ;  /* 0x0000980406ff75b2 */ /* 0x0008e40008000100 */
[----:B----4-:R-:W-:Y:S01]  /*0950*/  NOP ;  /* 0x0000000000007918 */ /* 0x010fe20000000000 */
.L_x_11:
[----:B------:R-:W4:Y:S01]  /*0960*/  SHFL.IDX PT, R2, R46, RZ, 0x1f ;  /* 0x00001fff2e027589 */ /* 0x000f2200000e0000 */
[----:B------:R-:W-:Y:S01]  /*0970*/  NOP ;  /* 0x0000000000007918 */ /* 0x000fe20000000000 */
[----:B----4-:R-:W-:-:S13]  /*0980*/  ISETP.NE.AND P0, PT, R2, 0x4, PT ;  /* 0x000000040200780c */ /* 0x010fda0003f05270 */
[----:B------:R-:W-:Y:S05]  /*0990*/  @P0 BRA `(.L_x_12) ;  /* 0x00000000004c0947 */ /* 0x000fea0003800000 */
[----:B--23--:R-:W2:Y:S01]  /*09a0*/  S2UR UR6, SR_CgaCtaId ;  /* 0x00000000000679c3 */ /* 0x00cea20000008800 */
[----:B------:R-:W-:Y:S01]  /*09b0*/  UMOV UR4, 0x1e0 ;  /* 0x000001e000047882 */ /* 0x000fe20000000000 */
[----:B------:R-:W-:Y:S01]  /*09c0*/  UMOV UR5, 0x400 ;  /* 0x0000040000057882 */ /* 0x000fe20000000000 */
[----:B------:R-:W-:Y:S01]  /*09d0*/  USEL UR4, UR4, 0x1a0, UP3 ;  /* 0x000001a004047887 */ /* 0x000fe20009800000 */
[----:B------:R-:W-:Y:S01]  /*09e0*/  UMOV UR8, 0x1 ;  /* 0x0000000100087882 */ /* 0x000fe20000000000 */
[----:B------:R-:W-:Y:S01]  /*09f0*/  ELECT P0, URZ, PT ;  /* 0x0000000000ff782f */ /* 0x000fe20003800000 */
[----:B------:R-:W-:-:S04]  /*0a00*/  UIADD3 UR8, UPT, UPT, -UR8, 0x100000, URZ ;  /* 0x0010000008087890 */ /* 0x000fc8000fffe1ff */
[----:B------:R-:W-:Y:S02]  /*0a10*/  USHF.L.U32 UR9, UR8, 0xb, URZ ;  /* 0x0000000b08097899 */ /* 0x000fe400080006ff */
[----:B------:R-:W-:Y:S02]  /*0a20*/  USHF.L.U32 UR8, UR8, 0x1, URZ ;  /* 0x0000000108087899 */ /* 0x000fe400080006ff */
[----:B--2---:R-:W-:Y:S02]  /*0a30*/  ULEA UR6, UR6, UR5, 0x18 ;  /* 0x0000000506067291 */ /* 0x004fe4000f8ec0ff */
[----:B------:R-:W-:-:S04]  /*0a40*/  UIADD3 UR4, UPT, UPT, -UR4, 0x100000, URZ ;  /* 0x0010000004047890 */ /* 0x000fc8000fffe1ff */
[----:B------:R-:W-:Y:S02]  /*0a50*/  USHF.L.U32 UR5, UR4, 0xb, URZ ;  /* 0x0000000b04057899 */ /* 0x000fe400080006ff */
[----:B------:R-:W-:Y:S01]  /*0a60*/  USHF.L.U32 UR4, UR4, 0x1, URZ ;  /* 0x0000000104047899 */ /* 0x000fe200080006ff */
[----:B------:R-:W2:Y:S03]  /*0a70*/  FENCE.VIEW.ASYNC.S ;  /* 0x00000000000073c6 */ /* 0x000ea60000000000 */
[----:B--2---:R4:W2:Y:S08]  /*0a80*/  SYNCS.EXCH.64 URZ, [UR6+0xa0], UR8 ;  /* 0x0000a00806ff75b2 */ /* 0x0048b00008000100 */
[----:B------:R4:W3:Y:S01]  /*0a90*/  SYNCS.EXCH.64 URZ, [UR6+0xb0], UR4 ;  /* 0x0000b00406ff75b2 */ /* 0x0008e20008000100 */
[----:B------:R4:W1:Y:S01]  /*0aa0*/  SYNCS.EXCH.64 URZ, [UR6+0xa8], UR8 ;  /* 0x0000a80806ff75b2 */ /* 0x0008620008000100 */
[----:B------:R4:W1:Y:S02]  /*0ab0*/  SYNCS.EXCH.64 URZ, [UR6+0xb8], UR4 ;  /* 0x0000b80406ff75b2 */ /* 0x0008640008000100 */
[----:B----4-:R-:W-:Y:S01]  /*0ac0*/  NOP ;  /* 0x0000000000007918 */ /* 0x010fe20000000000 */
.L_x_12:
[----:B------:R-:W4:Y:S01]  /*0ad0*/  SHFL.IDX PT, R2, R46, RZ, 0x1f ;  /* 0x00001fff2e027589 */ /* 0x000f2200000e0000 */
[----:B------:R-:W-:Y:S01]  /*0ae0*/  NOP ;  /* 0x0000000000007918 */ /* 0x000fe20000000000 */
[----:B----4-:R-:W-:-:S13]  /*0af0*/  ISETP.NE.AND P0, PT, R2, 0x5, PT ;  /* 0x000000050200780c */ /* 0x010fda0003f05270 */
[----:B------:R-:W-:Y:S05]  /*0b00*/  @P0 BRA `(.L_x_13) ;  /* 0x0000000000580947 */ /* 0x000fea0003800000 */
[----:B--23--:R-:W2:Y:S01]  /*0b10*/  S2UR UR4, SR_CgaCtaId ;  /* 0x00000000000479c3 */ /* 0x00cea20000008800 */
        /* <DEDUP_REMOVED lines=12> */
[----:B--2---:R4:W2:Y:S01]  /*0be0*/  SYNCS.EXCH.64 URZ, [UR4+0xc0], UR8 ;  /* 0x0000c00804ff75b2 */ /* 0x0048a20008000100 */
[----:B------:R4:W3:Y:S01]  /*0bf0*/  SYNCS.EXCH.64 URZ, [UR4+0xe0], UR6 ;  /* 0x0000e00604ff75b2 */ /* 0x0008e20008000100 */
[----:B------:R4:W1:Y:S01]  /*0c00*/  SYNCS.EXCH.64 URZ, [UR4+0xc8], UR8 ;  /* 0x0000c80804ff75b2 */ /* 0x0008620008000100 */
[----:B------:R4:W1:Y:S01]  /*0c10*/  SYNCS.EXCH.64 URZ, [UR4+0xe8], UR6 ;  /* 0x0000e80604ff75b2 */ /* 0x0008620008000100 */
[----:B------:R4:W1:Y:S01]  /*0c20*/  SYNCS.EXCH.64 URZ, [UR4+0xd0], UR8 ;  /* 0x0000d00804ff75b2 */ /* 0x0008620008000100 */
[----:B------:R4:W1:Y:S01]  /*0c30*/  SYNCS.EXCH.64 URZ, [UR4+0xf0], UR6 ;  /* 0x0000f00604ff75b2 */ /* 0x0008620008000100 */
[----:B------:R4:W1:Y:S01]  /*0c40*/  SYNCS.EXCH.64 URZ, [UR4+0xd8], UR8 ;  /* 0x0000d80804ff75b2 */ /* 0x0008620008000100 */
[----:B------:R4:W1:Y:S02]  /*0c50*/  SYNCS.EXCH.64 URZ, [UR4+0xf8], UR6 ;  /* 0x0000f80604ff75b2 */ /* 0x0008640008000100 */
[----:B----4-:R-:W-:Y:S01]  /*0c60*/  NOP ;  /* 0x0000000000007918 */ /* 0x010fe20000000000 */
.L_x_13:
[----:B------:R-:W4:Y:S01]  /*0c70*/  SHFL.IDX PT, R2, R46, RZ, 0x1f ;  /* 0x00001fff2e027589 */ /* 0x000f2200000e0000 */
[----:B------:R-:W1:Y:S01]  /*0c80*/  S2UR UR54, SR_CgaCtaId ;  /* 0x00000000003679c3 */ /* 0x000e620000008800 */
[----:B------:R-:W-:Y:S01]  /*0c90*/  NOP ;  /* 0x0000000000007918 */ /* 0x000fe20000000000 */
[----:B----4-:R-:W-:-:S13]  /*0ca0*/  ISETP.NE.AND P0, PT, R2, 0x3, PT ;  /* 0x000000030200780c */ /* 0x010fda0003f05270 */
[----:B-1----:R-:W-:Y:S05]  /*0cb0*/  @P0 BRA `(.L_x_14) ;  /* 0x0000000000340947 */ /* 0x002fea0003800000 */
[----:B--23--:R-:W-:Y:S01]  /*0cc0*/  UMOV UR4, 0x400 ;  /* 0x0000040000047882 */ /* 0x00cfe20000000000 */
[----:B------:R-:W-:Y:S01]  /*0cd0*/  UMOV UR6, 0x20 ;  /* 0x0000002000067882 */ /* 0x000fe20000000000 */
[----:B------:R-:W-:Y:S02]  /*0ce0*/  ULEA UR4, UR54, UR4, 0x18 ;  /* 0x0000000436047291 */ /* 0x000fe4000f8ec0ff */
[----:B------:R-:W-:-:S04]  /*0cf0*/  UIADD3 UR6, UPT, UPT, -UR6, 0x100000, URZ ;  /* 0x0010000006067890 */ /* 0x000fc8000fffe1ff */
[----:B------:R-:W-:Y:S02]  /*0d00*/  USHF.L.U32 UR7, UR6, 0xb, URZ ;  /* 0x0000000b06077899 */ /* 0x000fe400080006ff */
[----:B------:R-:W-:Y:S01]  /*0d10*/  USHF.L.U32 UR6, UR6, 0x1, URZ ;  /* 0x0000000106067899 */ /* 0x000fe200080006ff */
[----:B------:R-:W-:Y:S01]  /*0d20*/  ELECT P0, URZ, PT ;  /* 0x0000000000ff782f */ /* 0x000fe20003800000 */
[----:B------:R-:W1:Y:S10]  /*0d30*/  FENCE.VIEW.ASYNC.S ;  /* 0x00000000000073c6 */ /* 0x000e740000000000 */
[----:B-1----:R1:W4:Y:S01]  /*0d40*/  SYNCS.EXCH.64 URZ, [UR4+0x100], UR6 ;  /* 0x0001000604ff75b2 */ /* 0x0023220008000100 */
[----:B------:R1:W2:Y:S01]  /*0d50*/  SYNCS.EXCH.64 URZ, [UR4+0x110], UR6 ;  /* 0x0001100604ff75b2 */ /* 0x0002a20008000100 */
[----:B------:R1:W3:Y:S01]  /*0d60*/  SYNCS.EXCH.64 URZ, [UR4+0x108], UR6 ;  /* 0x0001080604ff75b2 */ /* 0x0002e20008000100 */
[----:B------:R1:W1:Y:S01]  /*0d70*/  SYNCS.EXCH.64 URZ, [UR4+0x118], UR6 ;  /* 0x0001180604ff75b2 */ /* 0x0002620008000100 */
[----:B------:R-:W-:Y:S01]  /*0d80*/  NOP ;  /* 0x0000000000007918 */ /* 0x000fe20000000000 */
.L_x_14:
[----:B-123--:R-:W1:Y:S01]  /*0d90*/  LDCU UR4, c[0x0][0x36c] ;  /* 0x00006d80ff0477ac */ /* 0x00ee620008000800 */
[----:B------:R-:W-:Y:S01]  /*0da0*/  ISETP.NE.OR P3, PT, R0, 0x2, !P3 ;  /* 0x000000020000780c */ /* 0x000fe20005f65670 */
[----:B------:R-:W-:Y:S01]  /*0db0*/  NOP ;  /* 0x0000000000007918 */ /* 0x000fe20000000000 */
[----:B------:R-:W-:Y:S01]  /*0dc0*/  LOP3.LUT R0, R55, 0x1f, RZ, 0xc0, !PT ;  /* 0x0000001f37007812 */ /* 0x000fe200078ec0ff */
[----:B------:R-:W-:Y:S02]  /*0dd0*/  UISETP.NE.AND UP4, UPT, UR22, URZ, UPT ;  /* 0x000000ff1600728c */ /* 0x000fe4000bf85270 */
[----:B-1----:R-:W-:-:S09]  /*0de0*/  UISETP.EQ.U32.AND UP5, UPT, UR4, 0x1, UPT ;  /* 0x000000010400788c */ /* 0x002fd2000bfa2070 */
[----:B------:R-:W-:Y:S05]  /*0df0*/  BRA.U !UP5, `(.L_x_15) ;  /* 0x000000010d087547 */ /* 0x000fea000b800000 */
[----:B----4-:R-:W-:Y:S01]  /*0e00*/  UCGABAR_ARV ;  /* 0x00000000000079c7 */ /* 0x010fe20008000000 */
[----:B------:R-:W-:Y:S05]  /*0e10*/  BRA `(.L_x_16) ;  /* 0x0000000000047947 */ /* 0x000fea0003800000 */
.L_x_15:
[----:B----4-:R-:W-:Y:S01]  /*0e20*/  NOP ;  /* 0x0000000000007918 */ /* 0x010fe20000000000 */
.L_x_16:
[----:B------:R-:W1:Y:S01]  /*0e30*/  S2UR UR7, SR_CTAID.X ;  /* 0x00000000000779c3 */ /* 0x000e620000002500 */
[----:B------:R-:W-:-:S05]  /*0e40*/  CS2R.32 R48, SR_CgaSize ;  /* 0x0000000000307805 */ /* 0x000fca0000008a00 */
[----:B------:R-:W-:-:S05]  /*0e50*/  IMAD R48, R48, -0xa0, RZ ;  /* 0xffffff6030307824 */ /* 0x000fca00078e02ff */
[----:B------:R-:W-:-:S14]  /*0e60*/  R2UR UR5, R48 ;  /* 0x00000000300572ca */ /* 0x000fdc00000e0000 */
[----:B------:R-:W2:Y:S01]  /*0e70*/  LDCU UR5, c[0x0][UR5+0x2b0] ;  /* 0x00005600050577ac */ /* 0x000ea20008000800 */
[----:B------:R-:W-:-:S05]  /*0e80*/  CS2R.32 R48, SR_CgaSize ;  /* 0x0000000000307805 */ /* 0x000fca0000008a00 */
[----:B------:R-:W-:-:S05]  /*0e90*/  IMAD R48, R48, -0xa0, RZ ;  /* 0xffffff6030307824 */ /* 0x000fca00078e02ff */
[----:B------:R-:W-:-:S14]  /*0ea0*/  R2UR UR4, R48 ;  /* 0x00000000300472ca */ /* 0x000fdc00000e0000 */
[----:B------:R-:W3:Y:S01]  /*0eb0*/  LDCU UR4, c[0x0][UR4+0x2b4] ;  /* 0x00005680040477ac */ /* 0x000ee20008000800 */
[----:B------:R-:W4:Y:S01]  /*0ec0*/  S2UR UR8, SR_CTAID.Y ;  /* 0x00000000000879c3 */ /* 0x000f220000002600 */
[----:B------:R-:W-:-:S05]  /*0ed0*/  CS2R.32 R48, SR_CgaSize ;  /* 0x0000000000307805 */ /* 0x000fca0000008a00 */
[----:B------:R-:W-:-:S05]  /*0ee0*/  IMAD R48, R48, -0xa0, RZ ;  /* 0xffffff6030307824 */ /* 0x000fca00078e02ff */
[----:B------:R-:W-:-:S14]  /*0ef0*/  R2UR UR9, R48 ;  /* 0x00000000300972ca */ /* 0x000fdc00000e0000 */
[----:B------:R-:W3:Y:S01]  /*0f00*/  LDCU UR9, c[0x0][UR9+0x2a0] ;  /* 0x00005400090977ac */ /* 0x000ee20008000800 */
[----:B------:R-:W-:-:S05]  /*0f10*/  CS2R.32 R48, SR_CgaSize ;  /* 0x0000000000307805 */ /* 0x000fca0000008a00 */
[----:B------:R-:W-:-:S05]  /*0f20*/  IMAD R48, R48, -0xa0, RZ ;  /* 0xffffff6030307824 */ /* 0x000fca00078e02ff */
[----:B------:R-:W-:-:S14]  /*0f30*/  R2UR UR10, R48 ;  /* 0x00000000300a72ca */ /* 0x000fdc00000e0000 */
[----:B------:R-:W3:Y:S01]  /*0f40*/  LDCU UR10, c[0x0][UR10+0x2a4] ;  /* 0x000054800a0a77ac */ /* 0x000ee20008000800 */
[----:B------:R-:W3:Y:S01]  /*0f50*/  S2UR UR36, SR_CTAID.Z ;  /* 0x00000000002479c3 */ /* 0x000ee20000002700 */
[----:B------:R-:W3:Y:S01]  /*0f60*/  LDCU UR23, c[0x0][0xb24] ;  /* 0x00016480ff1777ac */ /* 0x000ee20008000800 */
[----:B------:R-:W3:Y:S01]  /*0f70*/  LDCU UR42, c[0x0][0xb24] ;  /* 0x00016480ff2a77ac */ /* 0x000ee20008000800 */
[----:B-1----:R-:W-:Y:S01]  /*0f80*/  I2FP.F32.U32 R3, UR7 ;  /* 0x0000000700037c45 */ /* 0x002fe20008201000 */
[----:B------:R-:W1:Y:S04]  /*0f90*/  LDCU UR27, c[0x0][0xb30] ;  /* 0x00016600ff1b77ac */ /* 0x000e680008000800 */
[----:B--2---:R-:W-:Y:S01]  /*0fa0*/  FMUL R3, R3, UR5 ;  /* 0x0000000503037c20 */ /* 0x004fe20008400000 */
[----:B------:R-:W-:Y:S01]  /*0fb0*/  USHF.L.U32 UR29, UR54, 0xb, URZ ;  /* 0x0000000b361d7899 */ /* 0x000fe200080006ff */
[----:B----4-:R-:W-:Y:S01]  /*0fc0*/  I2FP.F32.U32 R2, UR8 ;  /* 0x0000000800027c45 */ /* 0x010fe20008201000 */
[----:B------:R-:W-:Y:S01]  /*0fd0*/  UMOV UR25, UR7 ;  /* 0x0000000700197c82 */ /* 0x000fe20008000000 */
[----:B------:R-:W-:-:S02]  /*0fe0*/  UMOV UR26, UR8 ;  /* 0x00000008001a7c82 */ /* 0x000fc40008000000 */
[----:B------:R-:W2:Y:S01]  /*0ff0*/  F2I.U32.TRUNC.NTZ R3, R3 ;  /* 0x0000000300037305 */ /* 0x000ea2000020f000 */
[----:B---3--:R-:W-:Y:S01]  /*1000*/  UISETP.GE.AND UP2, UPT, UR23, 0x1, UPT ;  /* 0x000000011700788c */ /* 0x008fe2000bf46270 */
[----:B------:R-:W-:-:S06]  /*1010*/  FMUL R2, R2, UR4 ;  /* 0x0000000402027c20 */ /* 0x000fcc0008400000 */
[----:B------:R-:W3:Y:S01]  /*1020*/  F2I.U32.TRUNC.NTZ R2, R2 ;  /* 0x0000000200027305 */ /* 0x000ee2000020f000 */
[----:B--2---:R-:W-:Y:S02]  /*1030*/  R2UR UR4, R3 ;  /* 0x00000000030472ca */ /* 0x004fe400000e0000 */
[----:B---3--:R-:W-:Y:S02]  /*1040*/  R2UR UR6, R2 ;  /* 0x00000000020672ca */ /* 0x008fe400000e0000 */
[----:B------:R-:W-:-:S09]  /*1050*/  PRMT R2, RZ, 0x7610, R2 ;  /* 0x00007610ff027816 */ /* 0x000fd20000000002 */
[----:B------:R-:W-:-:S04]  /*1060*/  UIADD3 UR5, UPT, UPT, -UR4, URZ, URZ ;  /* 0x000000ff04057290 */ /* 0x000fc8000fffe1ff */
[----:B------:R-:W-:Y:S02]  /*1070*/  UIMAD UR5, UR9, UR5, UR7 ;  /* 0x00000005090572a4 */ /* 0x000fe4000f8e0207 */
[----:B------:R-:W-:-:S04]  /*1080*/  UIADD3 UR4, UPT, UPT, -UR6, URZ, URZ ;  /* 0x000000ff06047290 */ /* 0x000fc8000fffe1ff */
[----:B------:R-:W-:Y:S01]  /*1090*/  IMAD.U32 R48, RZ, RZ, UR5 ;  /* 0x00000005ff307e24 */ /* 0x000fe2000f8e00ff */
[----:B------:R-:W-:-:S06]  /*10a0*/  UIMAD UR4, UR10, UR4, UR8 ;  /* 0x000000040a0472a4 */ /* 0x000fcc000f8e0208 */
[----:B------:R-:W-:Y:S01]  /*10b0*/  IMAD.U32 R47, RZ, RZ, UR4 ;  /* 0x00000004ff2f7e24 */ /* 0x000fe2000f8e00ff */
[----:B-1----:R-:W-:Y:S06]  /*10c0*/  BRA.U UP4, `(.L_x_17) ;  /* 0x00000001042c7547 */ /* 0x002fec000b800000 */
[----:B------:R-:W-:Y:S02]  /*10d0*/  R2UR UR5, R47 ;  /* 0x000000002f0572ca */ /* 0x000fe400000e0000 */
[----:B------:R-:W-:-:S11]  /*10e0*/  R2UR UR4, R48 ;  /* 0x00000000300472ca */ /* 0x000fd600000e0000 */
[----:B------:R-:W-:Y:S02]  /*10f0*/  UISETP.NE.AND UP0, UPT, UR5, URZ, UPT ;  /* 0x000000ff0500728c */ /* 0x000fe4000bf05270 */
[----:B------:R-:W-:Y:S02]  /*1100*/  UISETP.NE.AND UP1, UPT, UR5, 0x1, UPT ;  /* 0x000000010500788c */ /* 0x000fe4000bf25270 */
[----:B------:R-:W-:-:S04]  /*1110*/  UISETP.EQ.OR UP0, UPT, UR4, URZ, !UP0 ;  /* 0x000000ff0400728c */ /* 0x000fc8000c702670 */
[----:B------:R-:W-:Y:S02]  /*1120*/  USEL UR5, URZ, 0x1, !UP0 ;  /* 0x00000001ff057887 */ /* 0x000fe4000c000000 */
[----:B------:R-:W-:Y:S02]  /*1130*/  UISETP.NE.AND UP0, UPT, UR4, URZ, UPT ;  /* 0x000000ff0400728c */ /* 0x000fe4000bf05270 */
[----:B------:R-:W-:-:S04]  /*1140*/  USEL UR4, URZ, 0x2, UP1 ;  /* 0x00000002ff047887 */ /* 0x000fc80008800000 */
[----:B------:R-:W-:-:S04]  /*1150*/  USEL UR4, UR4, 0x2, UP0 ;  /* 0x0000000204047887 */ /* 0x000fc80008000000 */
[----:B------:R-:W-:-:S06]  /*1160*/  UIADD3 UR4, UPT, UPT, UR5, UR4, URZ ;  /* 0x0000000405047290 */ /* 0x000fcc000fffe0ff */
[----:B------:R-:W-:Y:S02]  /*1170*/  IMAD.U32 R2, RZ, RZ, UR4 ;  /* 0x00000004ff027e24 */ /* 0x000fe4000f8e00ff */
.L_x_17:
[----:B------:R-:W-:Y:S05]  /*1180*/  BRA.U !UP2, `(.L_x_18) ;  /* 0x000000010ad47547 */ /* 0x000fea000b800000 */
[----:B------:R-:W1:Y:S01]  /*1190*/  LDCU.128 UR12, c[0x0][0xb10] ;  /* 0x00016200ff0c77ac */ /* 0x000e620008000c00 */
[----:B------:R-:W2:Y:S01]  /*11a0*/  LDCU UR6, c[0x0][0x370] ;  /* 0x00006e00ff0677ac */ /* 0x000ea20008000800 */
[----:B------:R-:W3:Y:S01]  /*11b0*/  LDCU UR5, c[0x0][0x374] ;  /* 0x00006e80ff0577ac */ /* 0x000ee20008000800 */
[----:B------:R-:W4:Y:S01]  /*11c0*/  LDCU UR24, c[0x0][0xb0c] ;  /* 0x00016180ff1877ac */ /* 0x000f220008000800 */
[----:B------:R-:W4:Y:S01]  /*11d0*/  LDCU UR4, c[0x0][0xb20] ;  /* 0x00016400ff0477ac */ /* 0x000f220008000800 */
[----:B------:R-:W4:Y:S01]  /*11e0*/  LDCU.64 UR8, c[0x0][0xb28] ;  /* 0x00016500ff0877ac */ /* 0x000f220008000a00 */
[----:B-1----:R-:W-:Y:S02]  /*11f0*/  UISETP.NE.AND UP0, UPT, UR14, 0x1, UPT ;  /* 0x000000010e00788c */ /* 0x002fe4000bf05270 */
[----:B---3--:R-:W-:Y:S02]  /*1200*/  UIMAD.WIDE.U32 UR10, UR5, UR15, URZ ;  /* 0x0000000f050a72a5 */ /* 0x008fe4000f8e00ff */
[----:B--2---:R-:W-:-:S02]  /*1210*/  UIMAD.WIDE.U32 UR18, UR6, UR12, URZ ;  /* 0x0000000c061272a5 */ /* 0x004fc4000f8e00ff */
[----:B----4-:R-:W-:Y:S02]  /*1220*/  UISETP.NE.AND UP1, UPT, UR24, 0x1, UPT ;  /* 0x000000011800788c */ /* 0x010fe4000bf25270 */
[----:B------:R-:W-:Y:S01]  /*1230*/  UISETP.NE.AND UP2, UPT, UR23, 0x1, UPT ;  /* 0x000000011700788c */ /* 0x000fe2000bf45270 */
[----:B------:R-:W-:Y:S02]  /*1240*/  UMOV UR10, UR11 ;  /* 0x0000000b000a7c82 */ /* 0x000fe40008000000 */
[----:B------:R-:W-:Y:S01]  /*1250*/  UMOV UR18, UR19 ;  /* 0x0000001300127c82 */ /* 0x000fe20008000000 */
[----:B------:R-:W-:Y:S02]  /*1260*/  @UP0 USHF.R.U32.HI UR5, URZ, UR4, UR10 ;  /* 0x00000004ff050299 */ /* 0x000fe4000801160a */
[----:B------:R-:W-:Y:S02]  /*1270*/  UIMAD.WIDE.U32 UR20, UR26, UR15, URZ ;  /* 0x0000000f1a1472a5 */ /* 0x000fe4000f8e00ff */
[----:B------:R-:W-:-:S02]  /*1280*/  UIMAD.WIDE.U32 UR10, UR5, UR8, URZ ;  /* 0x00000008050a72a5 */ /* 0x000fc4000f8e00ff */
[----:B------:R-:W-:Y:S02]  /*1290*/  @UP1 USHF.R.U32.HI UR6, URZ, UR13, UR18 ;  /* 0x0000000dff061299 */ /* 0x000fe40008011612 */
[----:B------:R-:W-:Y:S02]  /*12a0*/  UIMAD.WIDE.U32 UR16, UR25, UR12, URZ ;  /* 0x0000000c191072a5 */ /* 0x000fe4000f8e00ff */
[----:B------:R-:W-:Y:S01]  /*12b0*/  UIMAD.WIDE.U32 UR18, UR6, UR8, URZ ;  /* 0x00000008061272a5 */ /* 0x000fe2000f8e00ff */
[----:B------:R-:W-:Y:S01]  /*12c0*/  UMOV UR20, UR21 ;  /* 0x0000001500147c82 */ /* 0x000fe20008000000 */
[----:B------:R-:W-:Y:S01]  /*12d0*/  UMOV UR10, UR11 ;  /* 0x0000000b000a7c82 */ /* 0x000fe20008000000 */
[----:B------:R-:W-:Y:S02]  /*12e0*/  USHF.R.U32.HI UR20, URZ, UR4, UR20 ;  /* 0x00000004ff147299 */ /* 0x000fe40008011614 */
[----:B------:R-:W-:Y:S02]  /*12f0*/  @UP2 USHF.R.U32.HI UR5, URZ, UR9, UR10 ;  /* 0x00000009ff052299 */ /* 0x000fe4000801160a */
[----:B------:R-:W-:Y:S01]  /*1300*/  UMOV UR7, UR19 ;  /* 0x0000001300077c82 */ /* 0x000fe20008000000 */
[----:B------:R-:W-:Y:S01]  /*1310*/  UMOV UR16, UR17 ;  /* 0x0000001100107c82 */ /* 0x000fe20008000000 */
[----:B------:R-:W-:-:S02]  /*1320*/  @UP2 USHF.R.U32.HI UR6, URZ, UR9, UR7 ;  /* 0x00000009ff062299 */ /* 0x000fc40008011607 */
[----:B------:R-:W-:Y:S02]  /*1330*/  USHF.R.U32.HI UR13, URZ, UR13, UR16 ;  /* 0x0000000dff0d7299 */ /* 0x000fe40008011610 */
[----:B------:R-:W-:Y:S02]  /*1340*/  USEL UR4, UR26, UR20, !UP0 ;  /* 0x000000141a047287 */ /* 0x000fe4000c000000 */
[----:B------:R-:W-:Y:S02]  /*1350*/  UIMAD UR7, UR5, UR23, URZ ;  /* 0x00000017050772a4 */ /* 0x000fe4000f8e02ff */
[----:B------:R-:W-:Y:S02]  /*1360*/  USEL UR5, UR25, UR13, !UP1 ;  /* 0x0000000d19057287 */ /* 0x000fe4000c800000 */
[----:B------:R-:W-:Y:S02]  /*1370*/  UIMAD UR12, UR6, UR23, URZ ;  /* 0x00000017060c72a4 */ /* 0x000fe4000f8e02ff */
[----:B------:R-:W-:-:S02]  /*1380*/  UISETP.GE.AND UP0, UPT, UR4, UR7, UPT ;  /* 0x000000070400728c */ /* 0x000fc4000bf06270 */
[----:B------:R-:W-:Y:S02]  /*1390*/  UIMAD.WIDE.U32 UR10, UR4, UR8, URZ ;  /* 0x00000008040a72a5 */ /* 0x000fe4000f8e00ff */
[----:B------:R-:W-:Y:S02]  /*13a0*/  UISETP.GE.OR UP0, UPT, UR5, UR12, UP0 ;  /* 0x0000000c0500728c */ /* 0x000fe40008706670 */
[----:B------:R-:W-:Y:S02]  /*13b0*/  UIMAD.WIDE.U32 UR12, UR5, UR8, URZ ;  /* 0x00000008050c72a5 */ /* 0x000fe4000f8e00ff */
[----:B------:R-:W-:Y:S01]  /*13c0*/  UIADD3 UR10, UPT, UPT, -UR4, URZ, URZ ;  /* 0x000000ff040a7290 */ /* 0x000fe2000fffe1ff */
[----:B------:R-:W-:Y:S01]  /*13d0*/  UMOV UR8, UR11 ;  /* 0x0000000b00087c82 */ /* 0x000fe20008000000 */
[----:B------:R-:W-:Y:S02]  /*13e0*/  UIADD3 UR11, UPT, UPT, -UR5, URZ, URZ ;  /* 0x000000ff050b7290 */ /* 0x000fe4000fffe1ff */
[----:B------:R-:W-:-:S03]  /*13f0*/  USHF.R.U32.HI UR8, URZ, UR9, UR8 ;  /* 0x00000009ff087299 */ /* 0x000fc60008011608 */
[----:B------:R-:W-:Y:S01]  /*1400*/  @!UP0 UMOV UR7, UR13 ;  /* 0x0000000d00078c82 */ /* 0x000fe20008000000 */
[----:B------:R-:W-:Y:S02]  /*1410*/  UIMAD UR26, UR14, UR10, UR26 ;  /* 0x0000000a0e1a72a4 */ /* 0x000fe4000f8e021a */
[----:B------:R-:W-:Y:S02]  /*1420*/  USEL UR8, UR4, UR8, !UP2 ;  /* 0x0000000804087287 */ /* 0x000fe4000d000000 */
[----:B------:R-:W-:Y:S02]  /*1430*/  @!UP0 USHF.R.U32.HI UR7, URZ, UR9, UR7 ;  /* 0x00000009ff078299 */ /* 0x000fe40008011607 */
[----:B------:R-:W-:Y:S02]  /*1440*/  UIADD3 UR9, UPT, UPT, -UR8, URZ, URZ ;  /* 0x000000ff08097290 */ /* 0x000fe4000fffe1ff */
[----:B------:R-:W-:Y:S02]  /*1450*/  @!UP0 USEL UR7, UR5, UR7, !UP2 ;  /* 0x0000000705078287 */ /* 0x000fe4000d000000 */
[----:B------:R-:W-:-:S02]  /*1460*/  UIMAD UR9, UR23, UR9, UR4 ;  /* 0x00000009170972a4 */ /* 0x000fc4000f8e0204 */
[----:B------:R-:W-:Y:S02]  /*1470*/  @!UP0 UIADD3 UR8, UPT, UPT, UR8, -UR7, URZ ;  /* 0x8000000708088290 */ /* 0x000fe4000fffe0ff */
[----:B------:R-:W-:Y:S02]  /*1480*/  @!UP0 UIMAD UR6, UR9, UR6, UR7 ;  /* 0x00000006090682a4 */ /* 0x000fe4000f8e0207 */
[----:B------:R-:W-:Y:S02]  /*1490*/  @!UP0 UIMAD UR4, UR8, UR23, UR5 ;  /* 0x00000017080482a4 */ /* 0x000fe4000f8e0205 */
[----:B------:R-:W-:Y:S02]  /*14a0*/  UIMAD UR25, UR24, UR11, UR25 ;  /* 0x0000000b181972a4 */ /* 0x000fe4000f8e0219 */
[----:B------:R-:W-:Y:S01]  /*14b0*/  UIMAD UR26, UR4, UR14, UR26 ;  /* 0x0000000e041a72a4 */ /* 0x000fe2000f8e021a */
[----:B------:R-:W-:Y:S02]  /*14c0*/  @!UP0 UMOV UR5, UR6 ;  /* 0x0000000600058c82 */ /* 0x000fe40008000000 */
[----:B------:R-:W-:-:S12]  /*14d0*/  UIMAD UR25, UR5, UR24, UR25 ;  /* 0x00000018051972a4 */ /* 0x000fd8000f8e0219 */
.L_x_18:
[----:B------:R-:W-:Y:S02]  /*14e0*/  UISETP.NE.AND UP1, UPT, UR27, 0x1, UPT ;  /* 0x000000011b00788c */ /* 0x000fe4000bf25270 */
[----:B------:R-:W-:Y:S02]  /*14f0*/  UISETP.NE.AND UP0, UPT, UR22, 0x2, UPT ;  /* 0x000000021600788c */ /* 0x000fe4000bf05270 */
[----:B------:R-:W-:-:S05]  /*1500*/  ULOP3.LUT UR29, UR29, 0x800, URZ, 0xc0, !UPT ;  /* 0x000008001d1d7892 */ /* 0x000fca000f8ec0ff */
[----:B------:R-:W-:Y:S07]  /*1510*/  BRA.U UP1, `(.L_x_19) ;  /* 0x0000000101447547 */ /* 0x000fee000b800000 */
[----:B------:R-:W1:Y:S01]  /*1520*/  LDCU.128 UR8, c[0x0][0xb10] ;  /* 0x00016200ff0877ac */ /* 0x000e620008000c00 */
[----:B------:R-:W2:Y:S01]  /*1530*/  LDCU UR12, c[0x0][0xb0c] ;  /* 0x00016180ff0c77ac */ /* 0x000ea20008000800 */
[----:B------:R-:W3:Y:S01]  /*1540*/  LDCU UR13, c[0x0][0xb20] ;  /* 0x00016400ff0d77ac */ /* 0x000ee20008000800 */
[----:B-1----:R-:W-:Y:S02]  /*1550*/  UIMAD.WIDE.U32 UR6, UR25, UR8, URZ ;  /* 0x00000008190672a5 */ /* 0x002fe4000f8e00ff */
[----:B------:R-:W-:Y:S02]  /*1560*/  UIMAD.WIDE.U32 UR4, UR26, UR11, URZ ;  /* 0x0000000b1a0472a5 */ /* 0x000fe4000f8e00ff */
[----:B--2---:R-:W-:Y:S02]  /*1570*/  UISETP.NE.AND UP2, UPT, UR12, 0x1, UPT ;  /* 0x000000010c00788c */ /* 0x004fe4000bf45270 */
[----:B------:R-:W-:Y:S01]  /*1580*/  UISETP.NE.AND UP1, UPT, UR10, 0x1, UPT ;  /* 0x000000010a00788c */ /* 0x000fe2000bf25270 */
[----:B------:R-:W-:-:S02]  /*1590*/  UMOV UR6, UR7 ;  /* 0x0000000700067c82 */ /* 0x000fc40008000000 */
[----:B------:R-:W-:Y:S01]  /*15a0*/  UMOV UR4, UR5 ;  /* 0x0000000500047c82 */ /* 0x000fe20008000000 */
[----:B------:R-:W-:Y:S02]  /*15b0*/  USHF.R.U32.HI UR6, URZ, UR9, UR6 ;  /* 0x00000009ff067299 */ /* 0x000fe40008011606 */
[----:B---3--:R-:W-:Y:S02]  /*15c0*/  USHF.R.U32.HI UR4, URZ, UR13, UR4 ;  /* 0x0000000dff047299 */ /* 0x008fe40008011604 */
[----:B------:R-:W-:Y:S02]  /*15d0*/  USEL UR5, UR25, UR6, !UP2 ;  /* 0x0000000619057287 */ /* 0x000fe4000d000000 */
[----:B------:R-:W-:-:S04]  /*15e0*/  USEL UR4, UR26, UR4, !UP1 ;  /* 0x000000041a047287 */ /* 0x000fc8000c800000 */
[----:B------:R-:W-:Y:S02]  /*15f0*/  UIADD3 UR6, UPT, UPT, UR5, -UR4, URZ ;  /* 0x8000000405067290 */ /* 0x000fe4000fffe0ff */
[----:B------:R-:W-:Y:S02]  /*1600*/  UIADD3 UR4, UPT, UPT, -UR5, UR4, URZ ;  /* 0x0000000405047290 */ /* 0x000fe4000fffe1ff */
[----:B------:R-:W-:Y:S02]  /*1610*/  UIMAD UR26, UR6, UR10, UR26 ;  /* 0x0000000a061a72a4 */ /* 0x000fe4000f8e021a */
[----:B------:R-:W-:-:S12]  /*1620*/  UIMAD UR25, UR4, UR12, UR25 ;  /* 0x0000000c041972a4 */ /* 0x000fd8000f8e0219 */
.L_x_19:
[----:B------:R-:W-:Y:S05]  /*1630*/  BRA.U !UP5, `(.L_x_20) ;  /* 0x000000010d0c7547 */ /* 0x000fea000b800000 */
[----:B------:R-:W-:Y:S01]  /*1640*/  UCGABAR_WAIT ;  /* 0x0000000000007dc7 */ /* 0x000fe20008000000 */
[----:B------:R-:W-:Y:S01]  /*1650*/  CCTL.IVALL ;  /* 0x00000000ff00798f */ /* 0x000fe20002000000 */
[----:B------:R-:W-:Y:S05]  /*1660*/  BRA `(.L_x_21) ;  /* 0x0000000000047947 */ /* 0x000fea0003800000 */
.L_x_20:
[----:B------:R-:W-:Y:S06]  /*1670*/  BAR.SYNC.DEFER_BLOCKING 0x0 ;  /* 0x0000000000007b1d */ /* 0x000fec0000010000 */
.L_x_21:
[----:B------:R-:W-:Y:S05]  /*1680*/  BRA.U UP0, `(.L_x_22) ;  /* 0x0000001500747547 */ /* 0x000fea000b800000 */
[----:B------:R-:W1:Y:S01]  /*1690*/  LDCU UR6, c[0x0][0x38c] ;  /* 0x00007180ff0677ac */ /* 0x000e620008000800 */
[----:B------:R-:W-:Y:S01]  /*16a0*/  PLOP3.LUT P1, PT, PT, PT, UP3, 0x80, 0x8 ;  /* 0x000000000008781c */ /* 0x000fe20003f2f038 */
[----:B------:R-:W-:Y:S01]  /*16b0*/  IMAD.MOV.U32 R12, RZ, RZ, 0x1 ;  /* 0x00000001ff0c7424 */ /* 0x000fe200078e00ff */
[----:B------:R-:W-:Y:S01]  /*16c0*/  ISETP.EQ.OR P2, PT, R0, RZ, P3 ;  /* 0x000000ff0000720c */ /* 0x000fe20001f42670 */
[----:B------:R-:W-:Y:S01]  /*16d0*/  UISETP.NE.AND UP1, UPT, UR22, URZ, UPT ;  /* 0x000000ff1600728c */ /* 0x000fe2000bf25270 */
[----:B------:R-:W-:Y:S02]  /*16e0*/  PLOP3.LUT P1, PT, P1, PT, PT, 0x8, 0x80 ;  /* 0x000000000080781c */ /* 0x000fe40000f2e170 */
[----:B------:R-:W-:Y:S01]  /*16f0*/  CS2R R10, SRZ ;  /* 0x00000000000a7805 */ /* 0x000fe2000001ff00 */
[----:B------:R-:W-:Y:S01]  /*1700*/  IMAD.MOV.U32 R9, RZ, RZ, RZ ;  /* 0x000000ffff097224 */ /* 0x000fe200078e00ff */
[----:B------:R-:W2:Y:S01]  /*1710*/  LDCU UR45, c[0x0][0x370] ;  /* 0x00006e00ff2d77ac */ /* 0x000ea20008000800 */
[----:B------:R-:W-:Y:S01]  /*1720*/  IMAD.MOV.U32 R8, RZ, RZ, 0x1 ;  /* 0x00000001ff087424 */ /* 0x000fe200078e00ff */
[----:B------:R-:W3:Y:S01]  /*1730*/  LDCU.64 UR40, c[0x0][0x348] ;  /* 0x00006900ff2877ac */ /* 0x000ee20008000a00 */
[----:B------:R-:W-:-:S02]  /*1740*/  USHF.R.U32.HI UR49, URZ, 0x6, UR29 ;  /* 0x00000006ff317899 */ /* 0x000fc4000801161d */
[----:B-1----:R-:W-:Y:S02]  /*1750*/  UIADD3 UR5, UPT, UPT, UR6, 0x7f, URZ ;  /* 0x0000007f06057890 */ /* 0x002fe4000fffe0ff */
[----:B------:R-:W-:Y:S02]  /*1760*/  UIADD3 UR50, UPT, UPT, UR6, 0xfe, URZ ;  /* 0x000000fe06327890 */ /* 0x000fe4000fffe0ff */
[----:B------:R-:W-:Y:S01]  /*1770*/  USHF.R.S32.HI UR4, URZ, 0x1f, UR5 ;  /* 0x0000001fff047899 */ /* 0x000fe20008011405 */
[----:B------:R-:W1:Y:S03]  /*1780*/  LDCU UR44, c[0x0][0x374] ;  /* 0x00006e80ff2c77ac */ /* 0x000e660008000800 */
[----:B------:R-:W-:Y:S02]  /*1790*/  ULEA.HI UR4, UR4, UR5, URZ, 0x7 ;  /* 0x0000000504047291 */ /* 0x000fe4000f8f38ff */
[----:B------:R-:W-:-:S02]  /*17a0*/  USEL UR31, UR37, 0x2, UP1 ;  /* 0x00000002251f7887 */ /* 0x000fc40008800000 */
[----:B------:R-:W-:Y:S02]  /*17b0*/  USHF.R.S32.HI UR47, URZ, 0x7, UR4 ;  /* 0x00000007ff2f7899 */ /* 0x000fe40008011404 */
[----:B------:R-:W-:Y:S02]  /*17c0*/  UIADD3 UR4, UPT, UPT, UR6, -0x1, URZ ;  /* 0xffffffff06047890 */ /* 0x000fe4000fffe0ff */
[----:B------:R-:W-:Y:S02]  /*17d0*/  UISETP.LT.U32.AND UP0, UPT, UR47, 0x6, UPT ;  /* 0x000000062f00788c */ /* 0x000fe4000bf01070 */
[----:B------:R-:W-:Y:S02]  /*17e0*/  UISETP.GE.U32.AND UP2, UPT, UR4, -0xff, UPT ;  /* 0xffffff010400788c */ /* 0x000fe4000bf46070 */
[----:B------:R-:W-:Y:S01]  /*17f0*/  USEL UR46, UR47, 0x6, UP0 ;  /* 0x000000062f2e7887 */ /* 0x000fe20008000000 */
[----:B------:R-:W-:-:S03]  /*1800*/  UMOV UR23, URZ ;  /* 0x000000ff00177c82 */ /* 0x000fc60008000000 */
[----:B------:R-:W-:Y:S02]  /*1810*/  UIADD3 UR30, UPT, UPT, UR46, -0x1, URZ ;  /* 0xffffffff2e1e7890 */ /* 0x000fe4000fffe0ff */
[----:B------:R-:W-:-:S03]  /*1820*/  UIADD3 UR48, UPT, UPT, UR47, -UR46, URZ ;  /* 0x8000002e2f307290 */ /* 0x000fc6000fffe0ff */
[----:B------:R-:W-:-:S04]  /*1830*/  @UP2 UIADD3 UR30, UPT, UPT, UR46, URZ, URZ ;  /* 0x000000ff2e1e2290 */ /* 0x000fc8000fffe0ff */
[----:B-123--:R-:W-:-:S12]  /*1840*/  UIADD3 UR30, UPT, UPT, UR30, 0x1, URZ ;  /* 0x000000011e1e7890 */ /* 0x00efd8000fffe0ff */
.L_x_42:
[----:B------:R-:W-:Y:S01]  /*1850*/  UISETP.NE.AND UP0, UPT, UR54, URZ, UPT ;  /* 0x000000ff3600728c */ /* 0x000fe2000bf05270 */
[----:B------:R-:W1:Y:S08]  /*1860*/  S2UR UR54, SR_CgaCtaId ;  /* 0x00000000003679c3 */ /* 0x000e700000008800 */
[----:B------:R-:W-:Y:S05]  /*1870*/  BRA.U UP0, `(.L_x_23) ;  /* 0x0000000100347547 */ /* 0x000fea000b800000 */
[----:B------:R-:W2:Y:S01]  /*1880*/  S2R R0, SR_CgaCtaId ;  /* 0x0000000000007919 */ /* 0x000ea20000008800 */
[----:B------:R-:W-:-:S04]  /*1890*/  MOV R2, 0x400 ;  /* 0x0000040000027802 */ /* 0x000fc80000000f00 */
[----:B--2---:R-:W-:Y:S02]  /*18a0*/  LEA R0, R0, R2, 0x18 ;  /* 0x0000000200007211 */ /* 0x004fe400078ec0ff */
[----:B------:R-:W-:-:S03]  /*18b0*/  SHF.L.U32 R2, R8, 0x1f, RZ ;  /* 0x0000001f08027819 */ /* 0x000fc600000006ff */
[----:B------:R-:W-:-:S04]  /*18c0*/  IMAD R0, R9, 0x8, R0 ;  /* 0x0000000809007824 */ /* 0x000fc800078e0200 */
[----:B------:R-:W2:Y:S02]  /*18d0*/  SYNCS.PHASECHK.TRANS64.TRYWAIT P0, [R0+URZ+0x110], R2 ;  /* 0x00011002000075a7 */ /* 0x000ea400080011ff */
[----:B--2---:R-:W-:Y:S05]  /*18e0*/  @!P0 BRA `(.L_x_24) ;  /* 0x0000006000388947 */ /* 0x004fea0003800000 */
.L_x_124:
[----:B------:R-:W-:Y:S01]  /*18f0*/  VIADD R9, R9, 0x1 ;  /* 0x0000000109097836 */ /* 0x000fe20000000000 */
[----:B------:R2:W-:Y:S04]  /*1900*/  SYNCS.ARRIVE.TRANS64.A1T0 RZ, [R0+URZ+0x100], RZ ;  /* 0x000100ff00ff79a7 */ /* 0x0005e800081000ff */
[----:B------:R-:W-:-:S04]  /*1910*/  ISETP.NE.AND P0, PT, R9, 0x2, PT ;  /* 0x000000020900780c */ /* 0x000fc80003f05270 */
[----:B------:R-:W-:Y:S02]  /*1920*/  SEL R9, R9, RZ, P0 ;  /* 0x000000ff09097207 */ /* 0x000fe40000000000 */
[----:B--2---:R-:W-:-:S04]  /*1930*/  SEL R0, RZ, 0x1, P0 ;  /* 0x00000001ff007807 */ /* 0x004fc80000000000 */
[----:B------:R-:W-:-:S07]  /*1940*/  LOP3.LUT R8, R8, R0, RZ, 0x3c, !PT ;  /* 0x0000000008087212 */ /* 0x000fce00078e3cff */
.L_x_23:
[----:B------:R-:W-:Y:S01]  /*1950*/  UMOV UR21, 0x400 ;  /* 0x0000040000157882 */ /* 0x000fe20000000000 */
[----:B------:R-:W-:Y:S01]  /*1960*/  SHF.L.U32 R0, R12, 0x1f, RZ ;  /* 0x0000001f0c007819 */ /* 0x000fe200000006ff */
[----:B-1----:R-:W-:Y:S02]  /*1970*/  ULEA UR21, UR54, UR21, 0x18 ;  /* 0x0000001536157291 */ /* 0x002fe4000f8ec0ff */
[----:B------:R-:W-:Y:S02]  /*1980*/  UISETP.GE.U32.AND UP0, UPT, UR50, 0xff, UPT ;  /* 0x000000ff3200788c */ /* 0x000fe4000bf06070 */
[----:B------:R-:W-:Y:S02]  /*1990*/  ULEA UR4, UR23, UR21, 0x3 ;  /* 0x0000001517047291 */ /* 0x000fe4000f8e18ff */
[----:B------:R-:W-:Y:S02]  /*19a0*/  USHF.L.U32 UR19, UR26, 0x6, URZ ;  /* 0x000000061a137899 */ /* 0x000fe400080006ff */
[----:B------:R-:W-:Y:S01]  /*19b0*/  ULEA UR35, UR25, UR49, 0x6 ;  /* 0x0000003119237291 */ /* 0x000fe2000f8e30ff */
[----:B------:R-:W-:-:S04]  /*19c0*/  UMOV UR13, URZ ;  /* 0x000000ff000d7c82 */ /* 0x000fc80008000000 */
[----:B------:R1:W2:Y:S01]  /*19d0*/  SYNCS.PHASECHK.TRANS64.TRYWAIT P0, [UR4+0x30], R0 ;  /* 0x00003000ff0075a7 */ /* 0x0002a20008001104 */
[----:B------:R-:W-:Y:S06]  /*19e0*/  BRA.U !UP0, `(.L_x_25) ;  /* 0x0000000108f47547 */ /* 0x000fec000b800000 */
[----:B------:R-:W-:Y:S01]  /*19f0*/  UMOV UR22, URZ ;  /* 0x000000ff00167c82 */ /* 0x000fe20008000000 */
[----:B------:R-:W-:-:S05]  /*1a00*/  UMOV UR4, UR23 ;  /* 0x0000001700047c82 */ /* 0x000fca0008000000 */
.L_x_31:
[----:B------:R-:W-:Y:S01]  /*1a10*/  ULEA UR33, UR4, UR21, 0x3 ;  /* 0x0000001504217291 */ /* 0x000fe2000f8e18ff */
[----:B--2---:R-:W-:Y:S01]  /*1a20*/  @!P3 MOV R2, 0x8000 ;  /* 0x000080000002b802 */ /* 0x004fe20000000f00 */
[----:B--2-4-:R-:W-:Y:S10]  /*1a30*/  @P0 BRA `(.L_x_26) ;  /* 0x00000000000c0947 */ /* 0x014ff40003800000 */
[----:B------:R-:W-:-:S04]  /*1a40*/  SHF.L.U32 R3, R12, 0x1f, RZ ;  /* 0x0000001f0c037819 */ /* 0x000fc800000006ff */
[----:B------:R-:W2:Y:S02]  /*1a50*/  SYNCS.PHASECHK.TRANS64.TRYWAIT P0, [UR33+0x30], R3 ;  /* 0x00003003ff0075a7 */ /* 0x000ea40008001121 */
[----:B--2---:R-:W-:Y:S05]  /*1a60*/  @!P0 BRA `(.L_x_27) ;  /* 0x0000005c00ec8947 */ /* 0x004fea0003800000 */
.L_x_26:
[----:B------:R2:W-:Y:S01]  /*1a70*/  @!P3 SYNCS.ARRIVE.TRANS64 RZ, [UR33], R2 ;  /* 0x00000002ffffb9a7 */ /* 0x0005e20008000021 */
[----:B------:R-:W-:-:S04]  /*1a80*/  ULOP3.LUT UR5, UR31, 0x2, URZ, 0xfc, !UPT ;  /* 0x000000021f057892 */ /* 0x000fc8000f8efcff */
[----:B------:R-:W-:-:S09]  /*1a90*/  UISETP.NE.AND UP0, UPT, UR5, 0x2, UPT ;  /* 0x000000020500788c */ /* 0x000fd2000bf05270 */
[----:B------:R-:W-:Y:S05]  /*1aa0*/  BRA.U UP0, `(.L_x_28) ;  /* 0x0000000100047547 */ /* 0x000fea000b800000 */
[----:B------:R-:W-:Y:S05]  /*1ab0*/  BPT.TRAP 0x1 ;  /* 0x000000040000795c */ /* 0x000fea0000300000 */
.L_x_28:
[----:B------:R-:W-:Y:S04]  /*1ac0*/  BSSY.RECONVERGENT B0, `(.L_x_29) ;  /* 0x0000003000007945 */ /* 0x000fe80003800200 */
[----:B------:R-:W-:Y:S05]  /*1ad0*/  @P2 BRA `(.L_x_30) ;  /* 0x0000000000042947 */ /* 0x000fea0003800000 */
[----:B------:R-:W-:Y:S05]  /*1ae0*/  BPT.TRAP 0x1 ;  /* 0x000000040000795c */ /* 0x000fea0000300000 */
.L_x_30:
[----:B------:R-:W-:Y:S05]  /*1af0*/  BSYNC.RECONVERGENT B0 ;  /* 0x0000000000007941 */ /* 0x000fea0003800200 */
.L_x_29:
[----:B------:R-:W-:Y:S02]  /*1b00*/  UIADD3 UR5, UPT, UPT, UR4, 0x1, URZ ;  /* 0x0000000104057890 */ /* 0x000fe4000fffe0ff */
[----:B------:R-:W-:Y:S02]  /*1b10*/  USHF.L.U32 UR4, UR4, 0xe, URZ ;  /* 0x0000000e04047899 */ /* 0x000fe400080006ff */
[----:B------:R-:W-:Y:S02]  /*1b20*/  UISETP.NE.AND UP0, UPT, UR5, 0x6, UPT ;  /* 0x000000060500788c */ /* 0x000fe4000bf05270 */
[----:B------:R-:W-:Y:S02]  /*1b30*/  ULEA UR24, UR29, UR4, 0x1 ;  /* 0x000000041d187291 */ /* 0x000fe4000f8e08ff */
[----:B------:R-:W-:Y:S02]  /*1b40*/  USEL UR6, URZ, 0x1, UP0 ;  /* 0x00000001ff067887 */ /* 0x000fe40008000000 */
[----:B------:R-:W-:-:S02]  /*1b50*/  USEL UR23, UR5, URZ, UP0 ;  /* 0x000000ff05177287 */ /* 0x000fc40008000000 */
[----:B------:R-:W-:Y:S02]  /*1b60*/  UIADD3 UR24, UPT, UPT, UR21, UR24, URZ ;  /* 0x0000001815187290 */ /* 0x000fe4000fffe0ff */
[----:B------:R-:W-:Y:S01]  /*1b70*/  LOP3.LUT R12, R12, UR6, RZ, 0x3c, !PT ;  /* 0x000000060c0c7c12 */ /* 0x000fe2000f8e3cff */
[----:B------:R-:W-:Y:S02]  /*1b80*/  UIADD3 UR6, UP1, UPT, UR40, 0x80, URZ ;  /* 0x0000008028067890 */ /* 0x000fe4000ff3e0ff */
[----:B------:R-:W-:Y:S01]  /*1b90*/  ULEA UR5, UR23, UR21, 0x3 ;  /* 0x0000001517057291 */ /* 0x000fe2000f8e18ff */
[----:B-1----:R-:W-:Y:S01]  /*1ba0*/  SHF.L.U32 R0, R12, 0x1f, RZ ;  /* 0x0000001f0c007819 */ /* 0x002fe200000006ff */
[----:B------:R-:W-:Y:S02]  /*1bb0*/  USHF.L.U32 UR34, UR22, 0x7, URZ ;  /* 0x0000000716227899 */ /* 0x000fe400080006ff */
[----:B------:R-:W-:Y:S02]  /*1bc0*/  UIADD3 UR14, UP0, UPT, UR40, 0x180, URZ ;  /* 0x00000180280e7890 */ /* 0x000fe4000ff1e0ff */
[----:B------:R-:W-:-:S02]  /*1bd0*/  UIADD3 UR4, UPT, UPT, UR21, UR4, URZ ;  /* 0x0000000415047290 */ /* 0x000fc4000fffe0ff */
[----:B------:R-:W-:Y:S01]  /*1be0*/  UIADD3.X UR7, UPT, UPT, URZ, UR41, URZ, UP1, !UPT ;  /* 0x00000029ff077290 */ /* 0x000fe20008ffe4ff */
[----:B------:R3:W4:Y:S01]  /*1bf0*/  SYNCS.PHASECHK.TRANS64.TRYWAIT P0, [UR5+0x30], R0 ;  /* 0x00003000ff0075a7 */ /* 0x0007220008001105 */
[----:B------:R-:W-:Y:S02]  /*1c00*/  UIADD3 UR32, UPT, UPT, UR24, 0x3400, URZ ;  /* 0x0000340018207890 */ /* 0x000fe4000fffe0ff */
[----:B------:R-:W-:Y:S02]  /*1c10*/  UIADD3 UR26, UPT, UPT, UR34, 0x40, URZ ;  /* 0x00000040221a7890 */ /* 0x000fe4000fffe0ff */
[----:B------:R-:W-:Y:S02]  /*1c20*/  UIADD3 UR24, UPT, UPT, UR24, 0x5400, URZ ;  /* 0x0000540018187890 */ /* 0x000fe4000fffe0ff */
[----:B------:R-:W-:Y:S02]  /*1c30*/  UIADD3.X UR15, UPT, UPT, URZ, UR41, URZ, UP0, !UPT ;  /* 0x00000029ff0f7290 */ /* 0x000fe400087fe4ff */
[----:B------:R-:W-:-:S02]  /*1c40*/  UIADD3 UR16, UPT, UPT, UR4, 0x1b400, URZ ;  /* 0x0001b40004107890 */ /* 0x000fc4000fffe0ff */
[----:B------:R-:W-:Y:S01]  /*1c50*/  UIADD3 UR8, UPT, UPT, UR4, 0x1d400, URZ ;  /* 0x0001d40004087890 */ /* 0x000fe2000fffe0ff */
[----:B------:R-:W-:Y:S01]  /*1c60*/  UMOV UR5, 0x30000 ;  /* 0x0003000000057882 */ /* 0x000fe20000000000 */
[----:B------:R-:W-:Y:S01]  /*1c70*/  UMOV UR38, 0x0 ;  /* 0x0000000000267882 */ /* 0x000fe20000000000 */
[----:B------:R-:W-:Y:S01]  /*1c80*/  UMOV UR39, 0x10000000 ;  /* 0x1000000000277882 */ /* 0x000fe20000000000 */
[----:B------:R-:W-:Y:S01]  /*1c90*/  UMOV UR25, UR33 ;  /* 0x0000002100197c82 */ /* 0x000fe20008000000 */
[----:B------:R-:W-:Y:S01]  /*1ca0*/  UMOV UR27, UR35 ;  /* 0x00000023001b7c82 */ /* 0x000fe20008000000 */
[----:B------:R-:W-:Y:S01]  /*1cb0*/  UMOV UR28, UR36 ;  /* 0x00000024001c7c82 */ /* 0x000fe20008000000 */
[----:B------:R-:W-:Y:S01]  /*1cc0*/  UMOV UR17, UR33 ;  /* 0x0000002100117c82 */ /* 0x000fe20008000000 */
[----:B------:R-:W-:Y:S01]  /*1cd0*/  UMOV UR20, UR36 ;  /* 0x0000002400147c82 */ /* 0x000fe20008000000 */
[----:B------:R-:W-:Y:S01]  /*1ce0*/  UMOV UR18, UR34 ;  /* 0x0000002200127c82 */ /* 0x000fe20008000000 */
[----:B------:R3:W-:Y:S01]  /*1cf0*/  UTMALDG.3D.MULTICAST [UR32], [UR6], UR5, desc[UR38] ;  /* 0x00002620060073b4 */ /* 0x0007e20008011805 */
[----:B------:R-:W-:Y:S01]  /*1d00*/  UMOV UR11, UR19 ;  /* 0x00000013000b7c82 */ /* 0x000fe20008000000 */
[----:B------:R-:W-:Y:S01]  /*1d10*/  UMOV UR12, UR36 ;  /* 0x00000024000c7c82 */ /* 0x000fe20008000000 */
[----:B------:R-:W-:Y:S01]  /*1d20*/  UMOV UR9, UR33 ;  /* 0x0000002100097c82 */ /* 0x000fe20008000000 */
[----:B------:R-:W-:Y:S01]  /*1d30*/  UMOV UR10, UR26 ;  /* 0x0000001a000a7c82 */ /* 0x000fe20008000000 */
[----:B------:R-:W-:Y:S01]  /*1d40*/  UIADD3 UR22, UPT, UPT, UR22, 0x1, URZ ;  /* 0x0000000116167890 */ /* 0x000fe2000fffe0ff */
[----:B------:R-:W-:Y:S01]  /*1d50*/  UMOV UR13, UR30 ;  /* 0x0000001e000d7c82 */ /* 0x000fe20008000000 */
[----:B------:R3:W-:Y:S02]  /*1d60*/  UTMALDG.3D.MULTICAST [UR24], [UR6], UR5, desc[UR38] ;  /* 0x00002618060073b4 */ /* 0x0007e40008011805 */
[----:B------:R-:W-:Y:S01]  /*1d70*/  UISETP.NE.AND UP0, UPT, UR22, UR30, UPT ;  /* 0x0000001e1600728c */ /* 0x000fe2000bf05270 */
[----:B------:R-:W-:Y:S01]  /*1d80*/  UMOV UR4, UR23 ;  /* 0x0000001700047c82 */ /* 0x000fe20008000000 */
[----:B------:R3:W-:Y:S01]  /*1d90*/  UTMALDG.3D [UR16], [UR14], desc[UR38] ;  /* 0x000026100e0075b4 */ /* 0x0007e20008011000 */
[----:B------:R3:W-:Y:S06]  /*1da0*/  UTMALDG.3D [UR8], [UR14], desc[UR38] ;  /* 0x000026080e0075b4 */ /* 0x0007ec0008011000 */
[----:B---3--:R-:W-:Y:S05]  /*1db0*/  BRA.U UP0, `(.L_x_31) ;  /* 0xfffffffd00147547 */ /* 0x008fea000b83ffff */
.L_x_25:
[----:B------:R-:W-:Y:S01]  /*1dc0*/  ULEA UR4, UR23, UR21, 0x3 ;  /* 0x0000001517047291 */ /* 0x000fe2000f8e18ff */
[----:B-1----:R-:W-:Y:S01]  /*1dd0*/  SHF.L.U32 R0, R12, 0x1f, RZ ;  /* 0x0000001f0c007819 */ /* 0x002fe200000006ff */
[----:B------:R-:W-:Y:S01]  /*1de0*/  @!P1 SYNCS.ARRIVE.TRANS64.A1T0 RZ, [UR21+0x98], RZ ;  /* 0x000098ffffff99a7 */ /* 0x000fe20008100015 */
[----:B------:R-:W-:-:S06]  /*1df0*/  UISETP.GT.AND UP0, UPT, UR47, UR46, UPT ;  /* 0x0000002e2f00728c */ /* 0x000fcc000bf04270 */
[----:B--2-4-:R1:W2:Y:S03]  /*1e00*/  SYNCS.PHASECHK.TRANS64.TRYWAIT P0, [UR4+0x30], R0 ;  /* 0x00003000ff0075a7 */ /* 0x0142a60008001104 */
[----:B------:R-:W-:Y:S05]  /*1e10*/  BRA.U !UP0, `(.L_x_32) ;  /* 0x0000000108f07547 */ /* 0x000fea000b800000 */
[----:B------:R-:W-:Y:S01]  /*1e20*/  UIADD3 UR14, UPT, UPT, UR48, UR13, URZ ;  /* 0x0000000d300e7290 */ /* 0x000fe2000fffe0ff */
[----:B------:R-:W-:-:S11]  /*1e30*/  UMOV UR4, UR23 ;  /* 0x0000001700047c82 */ /* 0x000fd60008000000 */
.L_x_38:
[----:B------:R-:W-:Y:S01]  /*1e40*/  ULEA UR33, UR4, UR21, 0x3 ;  /* 0x0000001504217291 */ /* 0x000fe2000f8e18ff */
[----:B--2---:R-:W-:Y:S01]  /*1e50*/  @!P3 MOV R2, 0x8000 ;  /* 0x000080000002b802 */ /* 0x004fe20000000f00 */
[----:B--2-4-:R-:W-:Y:S10]  /*1e60*/  @P0 BRA `(.L_x_33) ;  /* 0x00000000000c0947 */ /* 0x014ff40003800000 */
[----:B------:R-:W-:-:S04]  /*1e70*/  SHF.L.U32 R3, R12, 0x1f, RZ ;  /* 0x0000001f0c037819 */ /* 0x000fc800000006ff */
[----:B------:R-:W2:Y:S02]  /*1e80*/  SYNCS.PHASECHK.TRANS64.TRYWAIT P0, [UR33+0x30], R3 ;  /* 0x00003003ff0075a7 */ /* 0x000ea40008001121 */
[----:B--2---:R-:W-:Y:S05]  /*1e90*/  @!P0 BRA `(.L_x_34) ;  /* 0x0000005800f88947 */ /* 0x004fea0003800000 */
.L_x_33:
[----:B------:R2:W-:Y:S01]  /*1ea0*/  @!P3 SYNCS.ARRIVE.TRANS64 RZ, [UR33], R2 ;  /* 0x00000002ffffb9a7 */ /* 0x0005e20008000021 */
[----:B------:R-:W-:-:S04]  /*1eb0*/  ULOP3.LUT UR5, UR31, 0x2, URZ, 0xfc, !UPT ;  /* 0x000000021f057892 */ /* 0x000fc8000f8efcff */
[----:B------:R-:W-:-:S09]  /*1ec0*/  UISETP.NE.AND UP0, UPT, UR5, 0x2, UPT ;  /* 0x000000020500788c */ /* 0x000fd2000bf05270 */
[----:B------:R-:W-:Y:S05]  /*1ed0*/  BRA.U UP0, `(.L_x_35) ;  /* 0x0000000100047547 */ /* 0x000fea000b800000 */
[----:B------:R-:W-:Y:S05]  /*1ee0*/  BPT.TRAP 0x1 ;  /* 0x000000040000795c */ /* 0x000fea0000300000 */
.L_x_35:
[----:B------:R-:W-:Y:S04]  /*1ef0*/  BSSY.RECONVERGENT B0, `(.L_x_36) ;  /* 0x0000003000007945 */ /* 0x000fe80003800200 */
[----:B------:R-:W-:Y:S05]  /*1f00*/  @P2 BRA `(.L_x_37) ;  /* 0x0000000000042947 */ /* 0x000fea0003800000 */
[----:B------:R-:W-:Y:S05]  /*1f10*/  BPT.TRAP 0x1 ;  /* 0x000000040000795c */ /* 0x000fea0000300000 */
.L_x_37:
[----:B------:R-:W-:Y:S05]  /*1f20*/  BSYNC.RECONVERGENT B0 ;  /* 0x0000000000007941 */ /* 0x000fea0003800200 */
.L_x_36:
[----:B------:R-:W-:Y:S02]  /*1f30*/  UIADD3 UR5, UPT, UPT, UR4, 0x1, URZ ;  /* 0x0000000104057890 */ /* 0x000fe4000fffe0ff */
[----:B------:R-:W-:Y:S02]  /*1f40*/  USHF.L.U32 UR7, UR4, 0xe, URZ ;  /* 0x0000000e04077899 */ /* 0x000fe400080006ff */
[----:B------:R-:W-:Y:S02]  /*1f50*/  UISETP.NE.AND UP0, UPT, UR5, 0x6, UPT ;  /* 0x000000060500788c */ /* 0x000fe4000bf05270 */
[----:B------:R-:W-:Y:S02]  /*1f60*/  ULEA UR24, UR29, UR7, 0x1 ;  /* 0x000000071d187291 */ /* 0x000fe4000f8e08ff */
[----:B------:R-:W-:Y:S02]  /*1f70*/  USEL UR6, URZ, 0x1, UP0 ;  /* 0x00000001ff067887 */ /* 0x000fe40008000000 */
[----:B------:R-:W-:-:S02]  /*1f80*/  USEL UR23, UR5, URZ, UP0 ;  /* 0x000000ff05177287 */ /* 0x000fc40008000000 */
[----:B------:R-:W-:Y:S02]  /*1f90*/  UIADD3 UR4, UP1, UPT, UR40, 0x80, URZ ;  /* 0x0000008028047890 */ /* 0x000fe4000ff3e0ff */
[----:B------:R-:W-:Y:S01]  /*1fa0*/  ULEA UR5, UR23, UR21, 0x3 ;  /* 0x0000001517057291 */ /* 0x000fe2000f8e18ff */
[----:B------:R-:W-:Y:S01]  /*1fb0*/  LOP3.LUT R12, R12, UR6, RZ, 0x3c, !PT ;  /* 0x000000060c0c7c12 */ /* 0x000fe2000f8e3cff */
[----:B------:R-:W-:Y:S02]  /*1fc0*/  UIADD3 UR24, UPT, UPT, UR21, UR24, URZ ;  /* 0x0000001815187290 */ /* 0x000fe4000fffe0ff */
[----:B------:R-:W-:Y:S01]  /*1fd0*/  USHF.L.U32 UR34, UR13, 0x7, URZ ;  /* 0x000000070d227899 */ /* 0x000fe200080006ff */
[----:B-1----:R-:W-:Y:S01]  /*1fe0*/  SHF.L.U32 R0, R12, 0x1f, RZ ;  /* 0x0000001f0c007819 */ /* 0x002fe200000006ff */
[----:B------:R-:W-:Y:S02]  /*1ff0*/  UIADD3 UR6, UP0, UPT, UR40, 0x180, URZ ;  /* 0x0000018028067890 */ /* 0x000fe4000ff1e0ff */
[----:B------:R-:W-:Y:S01]  /*2000*/  UIADD3 UR8, UPT, UPT, UR21, UR7, URZ ;  /* 0x0000000715087290 */ /* 0x000fe2000fffe0ff */
[----:B------:R3:W4:Y:S01]  /*2010*/  SYNCS.PHASECHK.TRANS64.TRYWAIT P0, [UR5+0x30], R0 ;  /* 0x00003000ff0075a7 */ /* 0x0007220008001105 */
[----:B------:R-:W-:-:S02]  /*2020*/  UIADD3.X UR5, UPT, UPT, URZ, UR41, URZ, UP1, !UPT ;  /* 0x00000029ff057290 */ /* 0x000fc40008ffe4ff */
[----:B------:R-:W-:Y:S02]  /*2030*/  UIADD3 UR32, UPT, UPT, UR24, 0x3400, URZ ;  /* 0x0000340018207890 */ /* 0x000fe4000fffe0ff */
[----:B------:R-:W-:Y:S02]  /*2040*/  UIADD3 UR26, UPT, UPT, UR34, 0x40, URZ ;  /* 0x00000040221a7890 */ /* 0x000fe4000fffe0ff */
[----:B------:R-:W-:Y:S02]  /*2050*/  UIADD3 UR24, UPT, UPT, UR24, 0x5400, URZ ;  /* 0x0000540018187890 */ /* 0x000fe4000fffe0ff */
[----:B------:R-:W-:Y:S02]  /*2060*/  UIADD3.X UR7, UPT, UPT, URZ, UR41, URZ, UP0, !UPT ;  /* 0x00000029ff077290 */ /* 0x000fe400087fe4ff */
[----:B------:R-:W-:Y:S02]  /*2070*/  UIADD3 UR16, UPT, UPT, UR8, 0x1b400, URZ ;  /* 0x0001b40008107890 */ /* 0x000fe4000fffe0ff */
[----:B------:R-:W-:Y:S01]  /*2080*/  UIADD3 UR8, UPT, UPT, UR8, 0x1d400, URZ ;  /* 0x0001d40008087890 */ /* 0x000fe2000fffe0ff */
[----:B------:R-:W-:Y:S01]  /*2090*/  UMOV UR10, 0x30000 ;  /* 0x00030000000a7882 */ /* 0x000fe20000000000 */
[----:B------:R-:W-:Y:S01]  /*20a0*/  UMOV UR38, 0x0 ;  /* 0x0000000000267882 */ /* 0x000fe20000000000 */
[----:B------:R-:W-:Y:S01]  /*20b0*/  UMOV UR39, 0x10000000 ;  /* 0x1000000000277882 */ /* 0x000fe20000000000 */
[----:B------:R-:W-:Y:S01]  /*20c0*/  UMOV UR25, UR33 ;  /* 0x0000002100197c82 */ /* 0x000fe20008000000 */
[----:B------:R-:W-:Y:S01]  /*20d0*/  UMOV UR27, UR35 ;  /* 0x00000023001b7c82 */ /* 0x000fe20008000000 */
[----:B------:R-:W-:Y:S01]  /*20e0*/  UMOV UR28, UR36 ;  /* 0x00000024001c7c82 */ /* 0x000fe20008000000 */
[----:B------:R-:W-:Y:S01]  /*20f0*/  UTMALDG.3D.MULTICAST [UR32], [UR4], UR10, desc[UR38] ;  /* 0x00002620040073b4 */ /* 0x000fe2000801180a */
[----:B------:R-:W-:Y:S01]  /*2100*/  UMOV UR17, UR33 ;  /* 0x0000002100117c82 */ /* 0x000fe20008000000 */
[----:B------:R-:W-:Y:S01]  /*2110*/  UMOV UR20, UR36 ;  /* 0x0000002400147c82 */ /* 0x000fe20008000000 */
[----:B------:R-:W-:Y:S01]  /*2120*/  UMOV UR18, UR34 ;  /* 0x0000002200127c82 */ /* 0x000fe20008000000 */
[----:B------:R-:W-:Y:S01]  /*2130*/  UMOV UR11, UR19 ;  /* 0x00000013000b7c82 */ /* 0x000fe20008000000 */
[----:B------:R-:W-:Y:S01]  /*2140*/  UMOV UR12, UR36 ;  /* 0x00000024000c7c82 */ /* 0x000fe20008000000 */
[----:B------:R-:W-:Y:S01]  /*2150*/  UMOV UR9, UR33 ;  /* 0x0000002100097c82 */ /* 0x000fe20008000000 */
[----:B------:R-:W-:Y:S01]  /*2160*/  UIADD3 UR13, UPT, UPT, UR13, 0x1, URZ ;  /* 0x000000010d0d7890 */ /* 0x000fe2000fffe0ff */
[----:B------:R1:W-:Y:S03]  /*2170*/  UTMALDG.3D.MULTICAST [UR24], [UR4], UR10, desc[UR38] ;  /* 0x00002618040073b4 */ /* 0x0003e6000801180a */
[----:B------:R-:W-:Y:S01]  /*2180*/  UISETP.NE.AND UP0, UPT, UR13, UR14, UPT ;  /* 0x0000000e0d00728c */ /* 0x000fe2000bf05270 */
[----:B------:R3:W-:Y:S01]  /*2190*/  UTMALDG.3D [UR16], [UR6], desc[UR38] ;  /* 0x00002610060075b4 */ /* 0x0007e20008011000 */
[----:B-1----:R-:W-:Y:S01]  /*21a0*/  UMOV UR10, UR26 ;  /* 0x0000001a000a7c82 */ /* 0x002fe20008000000 */
[----:B------:R-:W-:Y:S01]  /*21b0*/  UMOV UR4, UR23 ;  /* 0x0000001700047c82 */ /* 0x000fe20008000000 */
[----:B------:R3:W-:Y:S05]  /*21c0*/  UTMALDG.3D [UR8], [UR6], desc[UR38] ;  /* 0x00002608060075b4 */ /* 0x0007ea0008011000 */
[----:B---3--:R-:W-:Y:S05]  /*21d0*/  BRA.U UP0, `(.L_x_38) ;  /* 0xfffffffd00187547 */ /* 0x008fea000b83ffff */
.L_x_32:
[C---:B------:R-:W-:Y:S01]  /*21e0*/  LEA R3, R11.reuse, UR21, 0x3 ;  /* 0x000000150b037c11 */ /* 0x040fe2000f8e18ff */
[----:B------:R-:W-:Y:S01]  /*21f0*/  NOP ;  /* 0x0000000000007918 */ /* 0x000fe20000000000 */
[----:B-1----:R-:W-:Y:S02]  /*2200*/  SHF.L.U32 R0, R10, 0x1f, RZ ;  /* 0x0000001f0a007819 */ /* 0x002fe400000006ff */
[----:B------:R-:W-:Y:S02]  /*2210*/  LEA R4, R11, UR21, 0x4 ;  /* 0x000000150b047c11 */ /* 0x000fe4000f8e20ff */
[----:B--2-4-:R-:W1:Y:S02]  /*2220*/  SYNCS.PHASECHK.TRANS64.TRYWAIT P0, [R3+URZ+0xa0], R0 ;  /* 0x0000a000030075a7 */ /* 0x014e6400080011ff */
[----:B-1----:R-:W-:Y:S05]  /*2230*/  @!P0 BRA `(.L_x_39) ;  /* 0x0000005800288947 */ /* 0x002fea0003800000 */
.L_x_127:
[----:B------:R-:W2:Y:S01]  /*2240*/  LDS.128 R4, [R4+0x130] ;  /* 0x0001300004047984 */ /* 0x000ea20000000c00 */
[----:B------:R-:W-:Y:S01]  /*2250*/  UISETP.GE.AND UP0, UPT, UR42, 0x1, UPT ;  /* 0x000000012a00788c */ /* 0x000fe2000bf06270 */
[----:B------:R-:W-:Y:S01]  /*2260*/  @!PT LDS RZ, [RZ] ;  /* 0x00000000fffff984 */ /* 0x000fe20000000800 */
[----:B------:R-:W-:Y:S01]  /*2270*/  @!PT LDS RZ, [RZ] ;  /* 0x00000000fffff984 */ /* 0x000fe20000000800 */
[----:B------:R-:W-:Y:S01]  /*2280*/  @!PT LDS RZ, [RZ] ;  /* 0x00000000fffff984 */ /* 0x000fe20000000800 */
[----:B------:R-:W-:Y:S01]  /*2290*/  @!PT LDS RZ, [RZ] ;  /* 0x00000000fffff984 */ /* 0x000fe20000000800 */
[----:B------:R3:W-:Y:S06]  /*22a0*/  MEMBAR.ALL.CTA ;  /* 0x0000000000007992 */ /* 0x0007ec0000008000 */
[----:B---3--:R-:W3:Y:S01]  /*22b0*/  FENCE.VIEW.ASYNC.S ;  /* 0x00000000000073c6 */ /* 0x008ee20000000000 */
[----:B--2---:R-:W-:-:S13]  /*22c0*/  LOP3.LUT P0, RZ, R6, 0x1, RZ, 0xc0, !PT ;  /* 0x0000000106ff7812 */ /* 0x004fda000780c0ff */
[----:B---3--:R-:W-:Y:S01]  /*22d0*/  VOTEU.ANY UP1, P0 ;  /* 0x0000000000ff7886 */ /* 0x008fe20000020100 */
[----:B------:R-:W-:-:S13]  /*22e0*/  PLOP3.LUT P0, PT, PT, PT, UP1, 0x80, 0x8 ;  /* 0x000000000008781c */ /* 0x000fda0003f0f018 */
[----:B-1----:R-:W-:Y:S02]  /*22f0*/  @P0 LOP3.LUT R0, R5, 0xffff, RZ, 0xc0, !PT ;  /* 0x0000ffff05000812 */ /* 0x002fe400078ec0ff */
[----:B------:R-:W-:Y:S02]  /*2300*/  @P0 MOV R2, R4 ;  /* 0x0000000400020202 */ /* 0x000fe40000000f00 */
[----:B------:R-:W-:Y:S01]  /*2310*/  @P0 R2UR UR5, R0 ;  /* 0x00000000000502ca */ /* 0x000fe200000e0000 */
[----:B------:R-:W-:Y:S01]  /*2320*/  VIADD R0, R3, 0xb0 ;  /* 0x000000b003007836 */ /* 0x000fe20000000000 */
[----:B------:R-:W-:Y:S02]  /*2330*/  @P0 SHF.R.U32.HI R4, RZ, 0x10, R5 ;  /* 0x00000010ff040819 */ /* 0x000fe40000011605 */
[----:B------:R-:W-:Y:S02]  /*2340*/  @P0 R2UR UR6, R2 ;  /* 0x00000000020602ca */ /* 0x000fe400000e0000 */
[----:B------:R-:W-:-:S02]  /*2350*/  PRMT R0, RZ, 0x654, R0 ;  /* 0x00000654ff007816 */ /* 0x000fc40000000000 */
[----:B------:R-:W-:Y:S02]  /*2360*/  @P0 R2UR UR4, R4 ;  /* 0x00000000040402ca */ /* 0x000fe400000e0000 */
[----:B------:R1:W-:Y:S03]  /*2370*/  SYNCS.ARRIVE.TRANS64.RED.A1T0 RZ, [R0+URZ], RZ ;  /* 0x000000ff00ff79a7 */ /* 0x0003e600081004ff */
[----:B------:R-:W-:-:S04]  /*2380*/  @UP1 UMOV UR37, UR5 ;  /* 0x0000000500251c82 */ /* 0x000fc80008000000 */
[----:B------:R-:W-:-:S04]  /*2390*/  @UP1 UMOV UR43, UR6 ;  /* 0x00000006002b1c82 */ /* 0x000fc80008000000 */
[----:B------:R-:W-:Y:S01]  /*23a0*/  @UP1 UMOV UR36, UR4 ;  /* 0x0000000400241c82 */ /* 0x000fe20008000000 */
[----:B------:R-:W-:Y:S05]  /*23b0*/  BRA.U !UP0, `(.L_x_40) ;  /* 0x0000000108d47547 */ /* 0x000fea000b800000 */
[----:B------:R-:W2:Y:S01]  /*23c0*/  LDCU.128 UR12, c[0x0][0xb10] ;  /* 0x00016200ff0c77ac */ /* 0x000ea20008000c00 */
[----:B------:R-:W3:Y:S01]  /*23d0*/  LDCU UR22, c[0x0][0xb20] ;  /* 0x00016400ff1677ac */ /* 0x000ee20008000800 */
[----:B------:R-:W4:Y:S01]  /*23e0*/  LDCU UR20, c[0x0][0xb0c] ;  /* 0x00016180ff1477ac */ /* 0x000f220008000800 */
[----:B------:R-:W1:Y:S01]  /*23f0*/  LDCU.64 UR8, c[0x0][0xb28] ;  /* 0x00016500ff0877ac */ /* 0x000e620008000a00 */
[----:B------:R-:W-:Y:S02]  /*2400*/  UISETP.NE.AND UP3, UPT, UR42, 0x1, UPT ;  /* 0x000000012a00788c */ /* 0x000fe4000bf65270 */
[----:B--2---:R-:W-:Y:S02]  /*2410*/  UIMAD.WIDE.U32 UR6, UR44, UR15, URZ ;  /* 0x0000000f2c0672a5 */ /* 0x004fe4000f8e00ff */
[----:B------:R-:W-:Y:S02]  /*2420*/  UIMAD.WIDE.U32 UR4, UR45, UR12, URZ ;  /* 0x0000000c2d0472a5 */ /* 0x000fe4000f8e00ff */
[----:B------:R-:W-:-:S02]  /*2430*/  UISETP.NE.AND UP0, UPT, UR14, 0x1, UPT ;  /* 0x000000010e00788c */ /* 0x000fc4000bf05270 */
[----:B------:R-:W-:Y:S01]  /*2440*/  UIMAD.WIDE.U32 UR18, UR37, UR15, URZ ;  /* 0x0000000f251272a5 */ /* 0x000fe2000f8e00ff */
[----:B------:R-:W-:Y:S02]  /*2450*/  UMOV UR6, UR7 ;  /* 0x0000000700067c82 */ /* 0x000fe40008000000 */
[----:B------:R-:W-:Y:S01]  /*2460*/  UMOV UR4, UR5 ;  /* 0x0000000500047c82 */ /* 0x000fe20008000000 */
[----:B---3--:R-:W-:Y:S02]  /*2470*/  USHF.R.U32.HI UR6, URZ, UR22, UR6 ;  /* 0x00000016ff067299 */ /* 0x008fe40008011606 */
[----:B----4-:R-:W-:Y:S02]  /*2480*/  UISETP.NE.AND UP2, UPT, UR20, 0x1, UPT ;  /* 0x000000011400788c */ /* 0x010fe4000bf45270 */
[----:B------:R-:W-:Y:S02]  /*2490*/  USHF.R.U32.HI UR4, URZ, UR13, UR4 ;  /* 0x0000000dff047299 */ /* 0x000fe40008011604 */
[----:B------:R-:W-:-:S02]  /*24a0*/  USEL UR5, UR44, UR6, !UP0 ;  /* 0x000000062c057287 */ /* 0x000fc4000c000000 */
[----:B------:R-:W-:Y:S02]  /*24b0*/  USEL UR6, UR45, UR4, !UP2 ;  /* 0x000000042d067287 */ /* 0x000fe4000d000000 */
[----:B-1----:R-:W-:Y:S01]  /*24c0*/  UIMAD.WIDE.U32 UR10, UR5, UR8, URZ ;  /* 0x00000008050a72a5 */ /* 0x002fe2000f8e00ff */
[----:B------:R-:W-:Y:S01]  /*24d0*/  UMOV UR4, UR19 ;  /* 0x0000001300047c82 */ /* 0x000fe20008000000 */
[----:B------:R-:W-:Y:S02]  /*24e0*/  UIMAD.WIDE.U32 UR16, UR43, UR12, URZ ;  /* 0x0000000c2b1072a5 */ /* 0x000fe4000f8e00ff */
[----:B------:R-:W-:-:S03]  /*24f0*/  UIMAD.WIDE.U32 UR18, UR6, UR8, URZ ;  /* 0x00000008061272a5 */ /* 0x000fc6000f8e00ff */
[----:B------:R-:W-:Y:S01]  /*2500*/  UMOV UR10, UR11 ;  /* 0x0000000b000a7c82 */ /* 0x000fe20008000000 */
[----:B------:R-:W-:Y:S02]  /*2510*/  USHF.R.U32.HI UR4, URZ, UR22, UR4 ;  /* 0x00000016ff047299 */ /* 0x000fe40008011604 */
[----:B------:R-:W-:Y:S01]  /*2520*/  @UP3 USHF.R.U32.HI UR5, URZ, UR9, UR10 ;  /* 0x00000009ff053299 */ /* 0x000fe2000801160a */
[----:B------:R-:W-:Y:S01]  /*2530*/  UMOV UR16, UR17 ;  /* 0x0000001100107c82 */ /* 0x000fe20008000000 */
[----:B------:R-:W-:Y:S01]  /*2540*/  UMOV UR18, UR19 ;  /* 0x0000001300127c82 */ /* 0x000fe20008000000 */
[----:B------:R-:W-:Y:S02]  /*2550*/  USHF.R.U32.HI UR13, URZ, UR13, UR16 ;  /* 0x0000000dff0d7299 */ /* 0x000fe40008011610 */
[----:B------:R-:W-:Y:S02]  /*2560*/  USEL UR4, UR37, UR4, !UP0 ;  /* 0x0000000425047287 */ /* 0x000fe4000c000000 */
[----:B------:R-:W-:-:S02]  /*2570*/  @UP3 USHF.R.U32.HI UR6, URZ, UR9, UR18 ;  /* 0x00000009ff063299 */ /* 0x000fc40008011612 */
[----:B------:R-:W-:Y:S02]  /*2580*/  UIMAD UR7, UR42, UR5, URZ ;  /* 0x000000052a0772a4 */ /* 0x000fe4000f8e02ff */
[----:B------:R-:W-:Y:S02]  /*2590*/  USEL UR5, UR43, UR13, !UP2 ;  /* 0x0000000d2b057287 */ /* 0x000fe4000d000000 */
[----:B------:R-:W-:Y:S02]  /*25a0*/  UIMAD UR10, UR42, UR6, URZ ;  /* 0x000000062a0a72a4 */ /* 0x000fe4000f8e02ff */
[----:B------:R-:W-:Y:S02]  /*25b0*/  UISETP.GE.AND UP0, UPT, UR4, UR7, UPT ;  /* 0x000000070400728c */ /* 0x000fe4000bf06270 */
[----:B------:R-:W-:Y:S02]  /*25c0*/  UIMAD.WIDE.U32 UR12, UR4, UR8, URZ ;  /* 0x00000008040c72a5 */ /* 0x000fe4000f8e00ff */
[----:B------:R-:W-:-:S02]  /*25d0*/  UISETP.GE.OR UP0, UPT, UR5, UR10, UP0 ;  /* 0x0000000a0500728c */ /* 0x000fc40008706670 */
        /* <DEDUP_REMOVED lines=19> */
.L_x_40:
[----:B------:R-:W2:Y:S02]  /*2710*/  LDCU UR4, c[0x0][0xb30] ;  /* 0x00016600ff0477ac */ /* 0x000ea40008000800 */
[----:B--2---:R-:W-:-:S09]  /*2720*/  UISETP.NE.AND UP0, UPT, UR4, 0x1, UPT ;  /* 0x000000010400788c */ /* 0x004fd2000bf05270 */
[----:B------:R-:W-:Y:S05]  /*2730*/  BRA.U UP0, `(.L_x_41) ;  /* 0x0000000100447547 */ /* 0x000fea000b800000 */
[----:B------:R-:W2:Y:S01]  /*2740*/  LDCU.128 UR8, c[0x0][0xb10] ;  /* 0x00016200ff0877ac */ /* 0x000ea20008000c00 */
[----:B------:R-:W3:Y:S01]  /*2750*/  LDCU UR12, c[0x0][0xb0c] ;  /* 0x00016180ff0c77ac */ /* 0x000ee20008000800 */
[----:B------:R-:W4:Y:S01]  /*2760*/  LDCU UR13, c[0x0][0xb20] ;  /* 0x00016400ff0d77ac */ /* 0x000f220008000800 */
[----:B--2---:R-:W-:Y:S02]  /*2770*/  UIMAD.WIDE.U32 UR6, UR43, UR8, URZ ;  /* 0x000000082b0672a5 */ /* 0x004fe4000f8e00ff */
[----:B------:R-:W-:Y:S02]  /*2780*/  UIMAD.WIDE.U32 UR4, UR37, UR11, URZ ;  /* 0x0000000b250472a5 */ /* 0x000fe4000f8e00ff */
[----:B---3--:R-:W-:Y:S02]  /*2790*/  UISETP.NE.AND UP2, UPT, UR12, 0x1, UPT ;  /* 0x000000010c00788c */ /* 0x008fe4000bf45270 */
[----:B------:R-:W-:Y:S01]  /*27a0*/  UISETP.NE.AND UP0, UPT, UR10, 0x1, UPT ;  /* 0x000000010a00788c */ /* 0x000fe2000bf05270 */
[----:B------:R-:W-:-:S02]  /*27b0*/  UMOV UR6, UR7 ;  /* 0x0000000700067c82 */ /* 0x000fc40008000000 */
[----:B------:R-:W-:Y:S01]  /*27c0*/  UMOV UR4, UR5 ;  /* 0x0000000500047c82 */ /* 0x000fe20008000000 */
[----:B------:R-:W-:Y:S02]  /*27d0*/  USHF.R.U32.HI UR9, URZ, UR9, UR6 ;  /* 0x00000009ff097299 */ /* 0x000fe40008011606 */
[----:B----4-:R-:W-:Y:S02]  /*27e0*/  USHF.R.U32.HI UR4, URZ, UR13, UR4 ;  /* 0x0000000dff047299 */ /* 0x010fe40008011604 */
[----:B------:R-:W-:Y:S02]  /*27f0*/  USEL UR5, UR43, UR9, !UP2 ;  /* 0x000000092b057287 */ /* 0x000fe4000d000000 */
[----:B------:R-:W-:-:S04]  /*2800*/  USEL UR4, UR37, UR4, !UP0 ;  /* 0x0000000425047287 */ /* 0x000fc8000c000000 */
[----:B------:R-:W-:Y:S02]  /*2810*/  UIADD3 UR6, UPT, UPT, UR5, -UR4, URZ ;  /* 0x8000000405067290 */ /* 0x000fe4000fffe0ff */
[----:B------:R-:W-:Y:S02]  /*2820*/  UIADD3 UR4, UPT, UPT, -UR5, UR4, URZ ;  /* 0x0000000405047290 */ /* 0x000fe4000fffe1ff */
[----:B------:R-:W-:Y:S02]  /*2830*/  UIMAD UR37, UR6, UR10, UR37 ;  /* 0x0000000a062572a4 */ /* 0x000fe4000f8e0225 */
[----:B------:R-:W-:-:S12]  /*2840*/  UIMAD UR43, UR4, UR12, UR43 ;  /* 0x0000000c042b72a4 */ /* 0x000fd8000f8e022b */
.L_x_41:
[----:B------:R-:W-:Y:S01]  /*2850*/  VIADD R11, R11, 0x1 ;  /* 0x000000010b0b7836 */ /* 0x000fe20000000000 */
[----:B------:R-:W-:Y:S02]  /*2860*/  R2UR UR5, R48 ;  /* 0x00000000300572ca */ /* 0x000fe400000e0000 */
[----:B------:R-:W-:Y:S02]  /*2870*/  R2UR UR4, R47 ;  /* 0x000000002f0472ca */ /* 0x000fe400000e0000 */
[C---:B------:R-:W-:Y:S02]  /*2880*/  ISETP.NE.AND P0, PT, R11.reuse, 0x2, PT ;  /* 0x000000020b00780c */ /* 0x040fe40003f05270 */
[----:B------:R-:W-:Y:S02]  /*2890*/  PLOP3.LUT P1, PT, PT, PT, PT, 0x80, 0x8 ;  /* 0x000000000008781c */ /* 0x000fe40003f2f070 */
[----:B-1----:R-:W-:Y:S02]  /*28a0*/  SEL R0, RZ, 0x1, P0 ;  /* 0x00000001ff007807 */ /* 0x002fe40000000000 */
[----:B------:R-:W-:-:S02]  /*28b0*/  SEL R11, R11, RZ, P0 ;  /* 0x000000ff0b0b7207 */ /* 0x000fc40000000000 */
[----:B------:R-:W-:Y:S01]  /*28c0*/  LOP3.LUT R10, R10, R0, RZ, 0x3c, !PT ;  /* 0x000000000a0a7212 */ /* 0x000fe200078e3cff */
[----:B------:R-:W-:Y:S02]  /*28d0*/  UIADD3 UR25, UPT, UPT, UR43, UR5, URZ ;  /* 0x000000052b197290 */ /* 0x000fe4000fffe0ff */
[----:B------:R-:W-:Y:S01]  /*28e0*/  UIADD3 UR26, UPT, UPT, UR37, UR4, URZ ;  /* 0x00000004251a7290 */ /* 0x000fe2000fffe0ff */
[----:B------:R-:W-:Y:S11]  /*28f0*/  BRA.U UP1, `(.L_x_42) ;  /* 0xffffffed01d47547 */ /* 0x000ff6000b83ffff */
[----:B------:R-:W-:Y:S01]  /*2900*/  UIADD3 UR21, UPT, UPT, UR21, 0x30, URZ ;  /* 0x0000003015157890 */ /* 0x000fe2000fffe0ff */
[----:B------:R-:W-:-:S03]  /*2910*/  SHF.L.U32 R2, R12, 0x1f, RZ ;  /* 0x0000001f0c027819 */ /* 0x000fc600000006ff */
[----:B------:R-:W-:-:S09]  /*2920*/  ULEA UR4, UR23, UR21, 0x3 ;  /* 0x0000001517047291 */ /* 0x000fd2000f8e18ff */
[----:B------:R-:W1:Y:S02]  /*2930*/  SYNCS.PHASECHK.TRANS64.TRYWAIT P0, [UR4], R2 ;  /* 0x00000002ff0075a7 */ /* 0x000e640008001104 */
[----:B-1----:R-:W-:Y:S05]  /*2940*/  @!P0 BRA `(.L_x_43) ;  /* 0x0000005000788947 */ /* 0x002fea0003800000 */
.L_x_129:
[----:B------:R-:W-:-:S04]  /*2950*/  UIADD3 UR4, UPT, UPT, UR23, 0x1, URZ ;  /* 0x0000000117047890 */ /* 0x000fc8000fffe0ff */
[----:B------:R-:W-:-:S04]  /*2960*/  UISETP.NE.AND UP0, UPT, UR4, 0x6, UPT ;  /* 0x000000060400788c */ /* 0x000fc8000bf05270 */
[----:B------:R-:W-:Y:S02]  /*2970*/  USEL UR6, URZ, 0x1, UP0 ;  /* 0x00000001ff067887 */ /* 0x000fe40008000000 */
[----:B------:R-:W-:-:S04]  /*2980*/  USEL UR4, UR4, URZ, UP0 ;  /* 0x000000ff04047287 */ /* 0x000fc80008000000 */
[----:B------:R-:W-:Y:S01]  /*2990*/  ULEA UR5, UR4, UR21, 0x3 ;  /* 0x0000001504057291 */ /* 0x000fe2000f8e18ff */
[----:B-1----:R-:W-:-:S04]  /*29a0*/  LOP3.LUT R2, R12, UR6, RZ, 0x3c, !PT ;  /* 0x000000060c027c12 */ /* 0x002fc8000f8e3cff */
[----:B------:R-:W-:-:S04]  /*29b0*/  SHF.L.U32 R3, R2, 0x1f, RZ ;  /* 0x0000001f02037819 */ /* 0x000fc800000006ff */
[----:B------:R-:W1:Y:S02]  /*29c0*/  SYNCS.PHASECHK.TRANS64.TRYWAIT P0, [UR5], R3 ;  /* 0x00000003ff0075a7 */ /* 0x000e640008001105 */
[----:B-1----:R-:W-:Y:S05]  /*29d0*/  @!P0 BRA `(.L_x_44) ;  /* 0x00000050006c8947 */ /* 0x002fea0003800000 */
.L_x_131:
[----:B------:R-:W-:-:S04]  /*29e0*/  UIADD3 UR4, UPT, UPT, UR4, 0x1, URZ ;  /* 0x0000000104047890 */ /* 0x000fc8000fffe0ff */
[----:B------:R-:W-:-:S04]  /*29f0*/  UISETP.NE.AND UP0, UPT, UR4, 0x6, UPT ;  /* 0x000000060400788c */ /* 0x000fc8000bf05270 */
[----:B------:R-:W-:Y:S02]  /*2a00*/  USEL UR6, URZ, 0x1, UP0 ;  /* 0x00000001ff067887 */ /* 0x000fe40008000000 */
[----:B------:R-:W-:-:S04]  /*2a10*/  USEL UR4, UR4, URZ, UP0 ;  /* 0x000000ff04047287 */ /* 0x000fc80008000000 */
[----:B------:R-:W-:Y:S01]  /*2a20*/  ULEA UR5, UR4, UR21, 0x3 ;  /* 0x0000001504057291 */ /* 0x000fe2000f8e18ff */
[----:B------:R-:W-:-:S04]  /*2a30*/  LOP3.LUT R2, R2, UR6, RZ, 0x3c, !PT ;  /* 0x0000000602027c12 */ /* 0x000fc8000f8e3cff */
[----:B-1----:R-:W-:-:S04]  /*2a40*/  SHF.L.U32 R3, R2, 0x1f, RZ ;  /* 0x0000001f02037819 */ /* 0x002fc800000006ff */
[----:B------:R-:W1:Y:S02]  /*2a50*/  SYNCS.PHASECHK.TRANS64.TRYWAIT P0, [UR5], R3 ;  /* 0x00000003ff0075a7 */ /* 0x000e640008001105 */
[----:B-1----:R-:W-:Y:S05]  /*2a60*/  @!P0 BRA `(.L_x_45) ;  /* 0x0000005000608947 */ /* 0x002fea0003800000 */
.L_x_133:
        /* <DEDUP_REMOVED lines=9> */
.L_x_135:
        /* <DEDUP_REMOVED lines=9> */
.L_x_137:
[----:B------:R-:W-:-:S04]  /*2b90*/  UIADD3 UR4, UPT, UPT, UR4, 0x1, URZ ;  /* 0x0000000104047890 */ /* 0x000fc8000fffe0ff */
[----:B------:R-:W-:-:S04]  /*2ba0*/  UISETP.NE.AND UP0, UPT, UR4, 0x6, UPT ;  /* 0x000000060400788c */ /* 0x000fc8000bf05270 */
[----:B------:R-:W-:Y:S02]  /*2bb0*/  USEL UR5, URZ, 0x1, UP0 ;  /* 0x00000001ff057887 */ /* 0x000fe40008000000 */
[----:B------:R-:W-:-:S04]  /*2bc0*/  USEL UR4, UR4, URZ, UP0 ;  /* 0x000000ff04047287 */ /* 0x000fc80008000000 */
[----:B------:R-:W-:Y:S01]  /*2bd0*/  ULEA UR4, UR4, UR21, 0x3 ;  /* 0x0000001504047291 */ /* 0x000fe2000f8e18ff */
[----:B------:R-:W-:-:S04]  /*2be0*/  LOP3.LUT R2, R2, UR5, RZ, 0x3c, !PT ;  /* 0x0000000502027c12 */ /* 0x000fc8000f8e3cff */
[----:B------:R-:W-:Y:S01]  /*2bf0*/  SHF.L.U32 R2, R2, 0x1f, RZ ;  /* 0x0000001f02027819 */ /* 0x000fe200000006ff */
[----:B-1----:R-:W-:-:S07]  /*2c00*/  IMAD.U32 R0, RZ, RZ, UR4 ;  /* 0x00000004ff007e24 */ /* 0x002fce000f8e00ff */
.L_x_48:
[----:B-1----:R1:W2:Y:S02]  /*2c10*/  SYNCS.PHASECHK.TRANS64.TRYWAIT P0, [R0+URZ], R2 ;  /* 0x00000002000075a7 */ /* 0x0022a400080011ff */
[----:B--2---:R-:W-:Y:S05]  /*2c20*/  @!P0 NANOSLEEP.SYNCS 0x989680 ;  /* 0x009896800000895d */ /* 0x004fea0003900000 */
[----:B------:R-:W2:Y:S02]  /*2c30*/  @!P0 SYNCS.PHASECHK.TRANS64 P0, [R0+URZ], R2 ;  /* 0x00000002000085a7 */ /* 0x000ea400080010ff */
[----:B--2---:R-:W-:Y:S05]  /*2c40*/  @P0 EXIT ;  /* 0x000000000000094d */ /* 0x004fea0003800000 */
[----:B------:R-:W-:Y:S05]  /*2c50*/  BRA `(.L_x_48) ;  /* 0xfffffffc00ec7947 */ /* 0x000fea000383ffff */
.L_x_22:
[----:B------:R-:W-:-:S04]  /*2c60*/  UISETP.NE.AND UP0, UPT, UR54, URZ, UPT ;  /* 0x000000ff3600728c */ /* 0x000fc8000bf05270 */
[----:B------:R-:W-:-:S09]  /*2c70*/  UISETP.NE.OR UP0, UPT, UR22, 0x1, UP0 ;  /* 0x000000011600788c */ /* 0x000fd20008705670 */
[----:B------:R-:W-:Y:S05]  /*2c80*/  BRA.U UP0, `(.L_x_49) ;  /* 0x0000000500487547 */ /* 0x000fea000b800000 */
[----:B------:R-:W-:Y:S01]  /*2c90*/  ISETP.GE.U32.AND P2, PT, R0, 0x2, PT ;  /* 0x000000020000780c */ /* 0x000fe20003f46070 */
[----:B------:R-:W-:Y:S01]  /*2ca0*/  IMAD.MOV.U32 R12, RZ, RZ, 0x1 ;  /* 0x00000001ff0c7424 */ /* 0x000fe200078e00ff */
[----:B------:R-:W-:Y:S02]  /*2cb0*/  CS2R R10, SRZ ;  /* 0x00000000000a7805 */ /* 0x000fe4000001ff00 */
[----:B------:R-:W-:Y:S01]  /*2cc0*/  CS2R R8, SRZ ;  /* 0x0000000000087805 */ /* 0x000fe2000001ff00 */
[----:B------:R-:W-:Y:S01]  /*2cd0*/  UMOV UR6, 0x400 ;  /* 0x0000040000067882 */ /* 0x000fe20000000000 */
[----:B------:R-:W-:Y:S01]  /*2ce0*/  UMOV UR5, URZ ;  /* 0x000000ff00057c82 */ /* 0x000fe20008000000 */
[----:B------:R-:W-:-:S12]  /*2cf0*/  ULEA UR6, UR54, UR6, 0x18 ;  /* 0x0000000636067291 */ /* 0x000fd8000f8ec0ff */
.L_x_53:
[----:B------:R-:W-:Y:S02]  /*2d00*/  LEA R2, R8, UR6, 0x3 ;  /* 0x0000000608027c11 */ /* 0x000fe4000f8e18ff */
[----:B------:R-:W-:-:S03]  /*2d10*/  SHF.L.U32 R4, R9, 0x1f, RZ ;  /* 0x0000001f09047819 */ /* 0x000fc600000006ff */
[----:B------:R-:W-:Y:S01]  /*2d20*/  VIADD R5, R2, 0x110 ;  /* 0x0000011002057836 */ /* 0x000fe20000000000 */
[----:B------:R-:W1:Y:S02]  /*2d30*/  SYNCS.PHASECHK.TRANS64.TRYWAIT P0, [R2+URZ+0x100], R4 ;  /* 0x00010004020075a7 */ /* 0x000e6400080011ff */
[----:B-1----:R-:W-:Y:S05]  /*2d40*/  @!P0 BRA `(.L_x_50) ;  /* 0x0000004c00f08947 */ /* 0x002fea0003800000 */
.L_x_138:
[----:B------:R-:W-:Y:S01]  /*2d50*/  ULEA UR4, UR5, UR6, 0x3 ;  /* 0x0000000605047291 */ /* 0x000fe2000f8e18ff */
[----:B-1----:R-:W-:Y:S01]  /*2d60*/  PRMT R2, RZ, 0x654, R5 ;  /* 0x00000654ff027816 */ /* 0x002fe20000000005 */
[----:B------:R-:W-:Y:S01]  /*2d70*/  @!P2 IMAD.MOV.U32 R4, RZ, RZ, 0x10 ;  /* 0x00000010ff04a424 */ /* 0x000fe200078e00ff */
[----:B------:R-:W-:Y:S01]  /*2d80*/  SHF.L.U32 R5, R12, 0x1f, RZ ;  /* 0x0000001f0c057819 */ /* 0x000fe200000006ff */
[----:B------:R-:W-:Y:S01]  /*2d90*/  UIADD3 UR7, UPT, UPT, UR4, 0xa0, URZ ;  /* 0x000000a004077890 */ /* 0x000fe2000fffe0ff */
[----:B------:R1:W-:Y:S05]  /*2da0*/  SYNCS.ARRIVE.TRANS64.RED.A1T0 RZ, [R2+URZ], RZ ;  /* 0x000000ff02ff79a7 */ /* 0x0003ea00081004ff */
[----:B------:R-:W-:Y:S01]  /*2db0*/  IMAD.U32 R6, RZ, RZ, UR7 ;  /* 0x00000007ff067e24 */ /* 0x000fe2000f8e00ff */
[----:B------:R-:W2:Y:S04]  /*2dc0*/  SYNCS.PHASECHK.TRANS64.TRYWAIT P0, [UR4+0xb0], R5 ;  /* 0x0000b005ff0075a7 */ /* 0x000ea80008001104 */
[----:B------:R-:W-:Y:S01]  /*2dd0*/  PRMT R6, R0, 0x654, R6 ;  /* 0x0000065400067816 */ /* 0x000fe20000000006 */
[----:B-12---:R-:W-:Y:S06]  /*2de0*/  @!P0 BRA `(.L_x_51) ;  /* 0x0000004c00dc8947 */ /* 0x006fec0003800000 */
.L_x_140:
[----:B------:R-:W-:Y:S01]  /*2df0*/  ULEA UR8, UR5, UR6, 0x4 ;  /* 0x0000000605087291 */ /* 0x000fe2000f8e20ff */
[----:B------:R-:W-:Y:S01]  /*2e00*/  SEL R3, R6, R3, !P2 ;  /* 0x0000000306037207 */ /* 0x000fe20005000000 */
[----:B------:R-:W-:Y:S01]  /*2e10*/  UIADD3 UR9, UPT, UPT, UR4, 0xa0, URZ ;  /* 0x000000a004097890 */ /* 0x000fe2000fffe0ff */
[----:B-1----:R-:W-:Y:S01]  /*2e20*/  LEA R2, R11, UR6, 0x3 ;  /* 0x000000060b027c11 */ /* 0x002fe2000f8e18ff */
[----:B------:R-:W-:Y:S01]  /*2e30*/  UIADD3 UR8, UPT, UPT, UR8, 0x130, URZ ;  /* 0x0000013008087890 */ /* 0x000fe2000fffe0ff */
[----:B------:R1:W-:Y:S01]  /*2e40*/  @!P2 SYNCS.ARRIVE.TRANS64.RED RZ, [R3+URZ], R4 ;  /* 0x0000000403ffa9a7 */ /* 0x0003e200080004ff */
[----:B------:R-:W-:Y:S01]  /*2e50*/  UIADD3 UR4, UPT, UPT, UR5, 0x1, URZ ;  /* 0x0000000105047890 */ /* 0x000fe2000fffe0ff */
[----:B------:R-:W-:-:S03]  /*2e60*/  VIADD R8, R8, 0x1 ;  /* 0x0000000108087836 */ /* 0x000fc60000000000 */
[----:B------:R-:W-:Y:S02]  /*2e70*/  UISETP.NE.AND UP0, UPT, UR4, 0x2, UPT ;  /* 0x000000020400788c */ /* 0x000fe4000bf05270 */
[----:B------:R-:W-:Y:S01]  /*2e80*/  ISETP.NE.AND P0, PT, R8, 0x2, PT ;  /* 0x000000020800780c */ /* 0x000fe20003f05270 */
[----:B------:R-:W-:Y:S06]  /*2e90*/  UGETNEXTWORKID.BROADCAST [UR8], [UR9] ;  /* 0x00000000080073ca */ /* 0x000fec0008000100 */
[----:B------:R-:W-:Y:S02]  /*2ea0*/  USEL UR7, URZ, 0x1, UP0 ;  /* 0x00000001ff077887 */ /* 0x000fe40008000000 */
[----:B------:R-:W-:-:S04]  /*2eb0*/  USEL UR5, UR4, URZ, UP0 ;  /* 0x000000ff04057287 */ /* 0x000fc80008000000 */
[----:B------:R-:W-:Y:S02]  /*2ec0*/  LOP3.LUT R12, R12, UR7, RZ, 0x3c, !PT ;  /* 0x000000070c0c7c12 */ /* 0x000fe4000f8e3cff */
[----:B-1----:R-:W-:-:S04]  /*2ed0*/  SHF.L.U32 R4, R10, 0x1f, RZ ;  /* 0x0000001f0a047819 */ /* 0x002fc800000006ff */
[----:B------:R-:W1:Y:S02]  /*2ee0*/  SYNCS.PHASECHK.TRANS64.TRYWAIT P1, [R2+URZ+0xa0], R4 ;  /* 0x0000a004020075a7 */ /* 0x000e6400080211ff */
[----:B-1----:R-:W-:Y:S05]  /*2ef0*/  @!P1 BRA `(.L_x_52) ;  /* 0x0000004c00b09947 */ /* 0x002fea0003800000 */
.L_x_141:
[C---:B-1----:R-:W-:Y:S01]  /*2f00*/  LEA R4, R11.reuse, UR6, 0x4 ;  /* 0x000000060b047c11 */ /* 0x042fe2000f8e20ff */
[----:B------:R-:W-:Y:S01]  /*2f10*/  VIADD R2, R2, 0xb0 ;  /* 0x000000b002027836 */ /* 0x000fe20000000000 */
[----:B------:R-:W-:Y:S01]  /*2f20*/  SEL R8, R8, RZ, P0 ;  /* 0x000000ff08087207 */ /* 0x000fe20000000000 */
[----:B------:R-:W-:-:S03]  /*2f30*/  VIADD R11, R11, 0x1 ;  /* 0x000000010b0b7836 */ /* 0x000fc60000000000 */
[----:B------:R-:W1:Y:S01]  /*2f40*/  LDS.128 R4, [R4+0x130] ;  /* 0x0001300004047984 */ /* 0x000e620000000c00 */
[----:B------:R-:W-:Y:S02]  /*2f50*/  PRMT R2, RZ, 0x654, R2 ;  /* 0x00000654ff027816 */ /* 0x000fe40000000002 */
[C---:B------:R-:W-:Y:S01]  /*2f60*/  ISETP.NE.AND P1, PT, R11.reuse, 0x2, PT ;  /* 0x000000020b00780c */ /* 0x040fe20003f25270 */
[----:B------:R-:W-:Y:S01]  /*2f70*/  @!PT LDS RZ, [RZ] ;  /* 0x00000000fffff984 */ /* 0x000fe20000000800 */
[----:B------:R-:W-:Y:S01]  /*2f80*/  @!PT LDS RZ, [RZ] ;  /* 0x00000000fffff984 */ /* 0x000fe20000000800 */
[----:B------:R-:W-:Y:S01]  /*2f90*/  @!PT LDS RZ, [RZ] ;  /* 0x00000000fffff984 */ /* 0x000fe20000000800 */
[----:B------:R-:W-:Y:S01]  /*2fa0*/  @!PT LDS RZ, [RZ] ;  /* 0x00000000fffff984 */ /* 0x000fe20000000800 */
[----:B------:R2:W-:Y:S06]  /*2fb0*/  MEMBAR.ALL.CTA ;  /* 0x0000000000007992 */ /* 0x0005ec0000008000 */
[----:B--2---:R-:W2:Y:S01]  /*2fc0*/  FENCE.VIEW.ASYNC.S ;  /* 0x00000000000073c6 */ /* 0x004ea20000000000 */
[----:B------:R-:W-:Y:S01]  /*2fd0*/  SEL R11, R11, RZ, P1 ;  /* 0x000000ff0b0b7207 */ /* 0x000fe20000800000 */
[----:B--2---:R2:W-:Y:S01]  /*2fe0*/  SYNCS.ARRIVE.TRANS64.RED.A1T0 RZ, [R2+URZ], RZ ;  /* 0x000000ff02ff79a7 */ /* 0x0045e200081004ff */
[----:B-1----:R-:W-:-:S02]  /*2ff0*/  LOP3.LUT P3, RZ, R6, 0x1, RZ, 0xc0, !PT ;  /* 0x0000000106ff7812 */ /* 0x002fc4000786c0ff */
[----:B------:R-:W-:-:S04]  /*3000*/  SEL R4, RZ, 0x1, P1 ;  /* 0x00000001ff047807 */ /* 0x000fc80000800000 */
[----:B------:R-:W-:Y:S02]  /*3010*/  LOP3.LUT R10, R10, R4, RZ, 0x3c, !PT ;  /* 0x000000040a0a7212 */ /* 0x000fe400078e3cff */
[----:B--2---:R-:W-:-:S04]  /*3020*/  SEL R2, RZ, 0x1, P0 ;  /* 0x00000001ff027807 */ /* 0x004fc80000000000 */
[----:B------:R-:W-:Y:S01]  /*3030*/  LOP3.LUT R9, R9, R2, RZ, 0x3c, !PT ;  /* 0x0000000209097212 */ /* 0x000fe200078e3cff */
[----:B------:R-:W-:Y:S06]  /*3040*/  @P3 BRA `(.L_x_53) ;  /* 0xfffffffc002c3947 */ /* 0x000fec000383ffff */
[----:B------:R-:W-:Y:S01]  /*3050*/  ULEA UR4, UR5, UR6, 0x3 ;  /* 0x0000000605047291 */ /* 0x000fe2000f8e18ff */
[----:B------:R-:W-:-:S08]  /*3060*/  SHF.L.U32 R2, R12, 0x1f, RZ ;  /* 0x0000001f0c027819 */ /* 0x000fd000000006ff */
[----:B------:R-:W1:Y:S02]  /*3070*/  SYNCS.PHASECHK.TRANS64 P0, [UR4+0xb0], R2 ;  /* 0x0000b002ff0075a7 */ /* 0x000e640008001004 */
[----:B-1----:R-:W-:Y:S05]  /*3080*/  @P0 BRA `(.L_x_54) ;  /* 0x0000000000080947 */ /* 0x002fea0003800000 */
[----:B------:R-:W1:Y:S02]  /*3090*/  SYNCS.PHASECHK.TRANS64.TRYWAIT P0, [UR4+0xb0], R2 ;  /* 0x0000b002ff0075a7 */ /* 0x000e640008001104 */
[----:B-1----:R-:W-:Y:S05]  /*30a0*/  @!P0 BRA `(.L_x_55) ;  /* 0x0000004c00588947 */ /* 0x002fea0003800000 */
.L_x_54:
[----:B------:R-:W-:-:S04]  /*30b0*/  UIADD3 UR7, UPT, UPT, UR5, 0x1, URZ ;  /* 0x0000000105077890 */ /* 0x000fc8000fffe0ff */
[----:B------:R-:W-:-:S04]  /*30c0*/  UISETP.NE.AND UP0, UPT, UR7, 0x2, UPT ;  /* 0x000000020700788c */ /* 0x000fc8000bf05270 */
[----:B------:R-:W-:Y:S02]  /*30d0*/  USEL UR8, URZ, 0x1, UP0 ;  /* 0x00000001ff087887 */ /* 0x000fe40008000000 */
[----:B------:R-:W-:-:S04]  /*30e0*/  USEL UR7, UR7, URZ, UP0 ;  /* 0x000000ff07077287 */ /* 0x000fc80008000000 */
[----:B------:R-:W-:Y:S01]  /*30f0*/  ULEA UR7, UR7, UR6, 0x3 ;  /* 0x0000000607077291 */ /* 0x000fe2000f8e18ff */
[----:B-1----:R-:W-:-:S04]  /*3100*/  LOP3.LUT R2, R12, UR8, RZ, 0x3c, !PT ;  /* 0x000000080c027c12 */ /* 0x002fc8000f8e3cff */
[----:B------:R-:W-:-:S04]  /*3110*/  SHF.L.U32 R0, R2, 0x1f, RZ ;  /* 0x0000001f02007819 */ /* 0x000fc800000006ff */
[----:B------:R-:W1:Y:S02]  /*3120*/  SYNCS.PHASECHK.TRANS64 P0, [UR7+0xb0], R0 ;  /* 0x0000b000ff0075a7 */ /* 0x000e640008001007 */
[----:B-1----:R-:W-:Y:S05]  /*3130*/  @P0 EXIT ;  /* 0x000000000000094d */ /* 0x002fea0003800000 */
[----:B------:R-:W-:Y:S02]  /*3140*/  SHF.L.U32 R2, R2, 0x1f, RZ ;  /* 0x0000001f02027819 */ /* 0x000fe400000006ff */
[----:B------:R-:W-:-:S07]  /*3150*/  MOV R0, UR7 ;  /* 0x0000000700007c02 */ /* 0x000fce0008000f00 */
.L_x_56:
[----:B-1----:R1:W2:Y:S02]  /*3160*/  SYNCS.PHASECHK.TRANS64.TRYWAIT P0, [R0+URZ+0xb0], R2 ;  /* 0x0000b002000075a7 */ /* 0x0022a400080011ff */
[----:B--2---:R-:W-:Y:S05]  /*3170*/  @!P0 NANOSLEEP.SYNCS 0x989680 ;  /* 0x009896800000895d */ /* 0x004fea0003900000 */
[----:B------:R-:W2:Y:S02]  /*3180*/  @!P0 SYNCS.PHASECHK.TRANS64 P0, [R0+URZ+0xb0], R2 ;  /* 0x0000b002000085a7 */ /* 0x000ea400080010ff */
[----:B--2---:R-:W-:Y:S05]  /*3190*/  @P0 EXIT ;  /* 0x000000000000094d */ /* 0x004fea0003800000 */
[----:B------:R-:W-:Y:S05]  /*31a0*/  BRA `(.L_x_56) ;  /* 0xfffffffc00ec7947 */ /* 0x000fea000383ffff */
.L_x_49:
[----:B------:R-:W-:Y:S05]  /*31b0*/  BRA.U UP4, `(.L_x_57) ;  /* 0x0000001104447547 */ /* 0x000fea000b800000 */
[----:B------:R-:W-:Y:S01]  /*31c0*/  UMOV UR4, 0x40 ;  /* 0x0000004000047882 */ /* 0x000fe20000000000 */
[----:B------:R-:W-:Y:S01]  /*31d0*/  NOP ;  /* 0x0000000000007918 */ /* 0x000fe20000000000 */
[----:B------:R-:W-:Y:S01]  /*31e0*/  ULEA UR5, UR54, UR4, 0x18 ;  /* 0x0000000436057291 */ /* 0x000fe2000f8ec0ff */
[----:B------:R-:W-:Y:S02]  /*31f0*/  UMOV UR6, 0x400 ;  /* 0x0000040000067882 */ /* 0x000fe40000000000 */
[----:B------:R-:W-:-:S06]  /*3200*/  ULEA UR6, UR54, UR6, 0x18 ;  /* 0x0000000636067291 */ /* 0x000fcc000f8ec0ff */
[----:B------:R-:W1:Y:S02]  /*3210*/  LDS.U8 R0, [UR5+0x1c] ;  /* 0x00001c05ff007984 */ /* 0x000e640008000000 */
[----:B-1----:R-:W-:-:S13]  /*3220*/  ISETP.NE.AND P0, PT, R0, RZ, PT ;  /* 0x000000ff0000720c */ /* 0x002fda0003f05270 */
[----:B------:R-:W-:Y:S05]  /*3230*/  @P0 BRA `(.L_x_58) ;  /* 0x0000000000580947 */ /* 0x000fea0003800000 */
[----:B------:R-:W-:-:S13]  /*3240*/  ELECT P0, URZ, PT ;  /* 0x0000000000ff782f */ /* 0x000fda0003800000 */
[----:B------:R-:W-:Y:S05]  /*3250*/  @!P0 BRA `(.L_x_59) ;  /* 0x0000000000608947 */ /* 0x000fea0003800000 */
[----:B------:R-:W-:Y:S01]  /*3260*/  UMOV UR4, 0x10 ;  /* 0x0000001000047882 */ /* 0x000fe20000000000 */
[----:B------:R-:W-:Y:S01]  /*3270*/  HFMA2 R0, -RZ, RZ, 0, 5.9604644775390625e-08 ;  /* 0x00000001ff007431 */ /* 0x000fe200000001ff */
[----:B------:R-:W-:-:S03]  /*3280*/  MOV R3, 0xffff ;  /* 0x0000ffff00037802 */ /* 0x000fc60000000f00 */
[----:B------:R-:W-:Y:S04]  /*3290*/  DEPBAR.LE SB1, 0x36 ;  /* 0x00009d800000791a */ /* 0x000fe80000000000 */
[----:B------:R-:W1:Y:S02]  /*32a0*/  UTCATOMSWS.FIND_AND_SET.ALIGN UP0, UR4, UR4 ;  /* 0x00000004000475e3 */ /* 0x000e640008000800 */
[----:B-1----:R-:W-:Y:S01]  /*32b0*/  MOV R4, UR4 ;  /* 0x0000000400047c02 */ /* 0x002fe20008000f00 */
[----:B------:R-:W-:Y:S06]  /*32c0*/  BRA.U UP0, `(.L_x_60) ;  /* 0x0000000100187547 */ /* 0x000fec000b800000 */
.L_x_61:
[----:B------:R-:W-:Y:S05]  /*32d0*/  NANOSLEEP 0x64 ;  /* 0x000000640000795d */ /* 0x000fea0003800000 */
[----:B------:R-:W-:-:S05]  /*32e0*/  UMOV UR4, 0x10 ;  /* 0x0000001000047882 */ /* 0x000fca0000000000 */
[----:B------:R-:W-:Y:S04]  /*32f0*/  DEPBAR.LE SB1, 0x36 ;  /* 0x00009d800000791a */ /* 0x000fe80000000000 */
[----:B------:R-:W1:Y:S02]  /*3300*/  UTCATOMSWS.FIND_AND_SET.ALIGN UP0, UR4, UR4 ;  /* 0x00000004000475e3 */ /* 0x000e640008000800 */
[----:B-1----:R-:W-:Y:S01]  /*3310*/  MOV R4, UR4 ;  /* 0x0000000400047c02 */ /* 0x002fe20008000f00 */
[----:B------:R-:W-:Y:S05]  /*3320*/  BRA.U !UP0, `(.L_x_61) ;  /* 0xfffffffd08e87547 */ /* 0x000fea000b83ffff */
.L_x_60:
[-C--:B------:R-:W-:Y:S02]  /*3330*/  SHF.L.U32 R3, R3, R4.reuse, RZ ;  /* 0x0000000403037219 */ /* 0x080fe400000006ff */
[----:B------:R-:W-:Y:S01]  /*3340*/  SHF.L.U32 R0, R0, R4, RZ ;  /* 0x0000000400007219 */ /* 0x000fe200000006ff */
[----:B------:R-:W-:Y:S02]  /*3350*/  IMAD.SHL.U32 R4, R4, 0x20, RZ ;  /* 0x0000002004047824 */ /* 0x000fe400078e00ff */
[----:B------:R1:W-:Y:S04]  /*3360*/  ATOMS.OR RZ, [UR5+0x14], R3 ;  /* 0x00001403ffff798c */ /* 0x0003e8000b000005 */
[----:B------:R1:W-:Y:S04]  /*3370*/  ATOMS.OR RZ, [UR5+0x18], R0 ;  /* 0x00001800ffff798c */ /* 0x0003e8000b000005 */
[----:B------:R1:W-:Y:S01]  /*3380*/  STS [UR6+0x150], R4 ;  /* 0x00015004ff007988 */ /* 0x0003e20008000806 */
[----:B------:R-:W-:Y:S05]  /*3390*/  BRA `(.L_x_59) ;  /* 0x0000000000107947 */ /* 0x000fea0003800000 */
.L_x_58:
[----:B------:R-:W-:Y:S02]  /*33a0*/  MOV R0, 0xffffffff ;  /* 0xffffffff00007802 */ /* 0x000fe40000000f00 */
[----:B------:R-:W-:-:S03]  /*33b0*/  MOV R4, 0x33e0 ;  /* 0x000033e000047802 */ /* 0x000fc60000000f00 */
[----:B------:R1:W-:Y:S04]  /*33c0*/  STS [UR6+0x150], R0 ;  /* 0x00015000ff007988 */ /* 0x0003e80008000806 */
[----:B-1---5:R-:W-:Y:S05]  /*33d0*/  CALL.REL.NOINC `($__internal_1_$__cuda_sm10x_tcgen05_guardrail_trap_phase_invalid_during_alloc) ;  /* 0x0000005000307944 */ /* 0x022fea0003c00000 */
.L_x_59:
[----:B------:R-:W-:Y:S05]  /*33e0*/  WARPSYNC.ALL ;  /* 0x0000000000007948 */ /* 0x000fea0003800000 */
[----:B------:R-:W2:Y:S01]  /*33f0*/  S2UR UR4, SR_CgaCtaId ;  /* 0x00000000000479c3 */ /* 0x000ea20000008800 */
[----:B------:R-:W-:Y:S01]  /*3400*/  UMOV UR41, 0x400 ;  /* 0x0000040000297882 */ /* 0x000fe20000000000 */
[----:B------:R-:W-:-:S06]  /*3410*/  NOP ;  /* 0x0000000000007918 */ /* 0x000fcc0000000000 */
[----:B------:R-:W-:Y:S06]  /*3420*/  BAR.ARV 0x6, 0xa0 ;  /* 0x0182800000007b1d */ /* 0x000fec0000002000 */
[----:B------:R-:W3:Y:S01]  /*3430*/  LDCU UR6, c[0x0][0x38c] ;  /* 0x00007180ff0677ac */ /* 0x000ee20008000800 */
[----:B------:R-:W-:Y:S01]  /*3440*/  LOP3.LUT R2, R2, 0xffff, RZ, 0xc0, !PT ;  /* 0x0000ffff02027812 */ /* 0x000fe200078ec0ff */
[----:B------:R-:W-:Y:S01]  /*3450*/  IMAD.MOV.U32 R11, RZ, RZ, 0x1 ;  /* 0x00000001ff0b7424 */ /* 0x000fe200078e00ff */
[----:B------:R-:W-:Y:S01]  /*3460*/  CS2R R8, SRZ ;  /* 0x0000000000087805 */ /* 0x000fe2000001ff00 */
[----:B------:R-:W4:Y:S01]  /*3470*/  LDCU UR7, c[0x0][0x38c] ;  /* 0x00007180ff0777ac */ /* 0x000f220008000800 */
[----:B------:R-:W-:Y:S01]  /*3480*/  R2UR UR42, R2 ;  /* 0x00000000022a72ca */ /* 0x000fe200000e0000 */
[----:B------:R-:W-:Y:S01]  /*3490*/  IMAD.MOV.U32 R10, RZ, RZ, RZ ;  /* 0x000000ffff0a7224 */ /* 0x000fe200078e00ff */
[----:B------:R-:W-:Y:S01]  /*34a0*/  UMOV UR45, URZ ;  /* 0x000000ff002d7c82 */ /* 0x000fe20008000000 */
[----:B------:R-:W-:Y:S01]  /*34b0*/  UMOV UR39, URZ ;  /* 0x000000ff00277c82 */ /* 0x000fe20008000000 */
[----:B--2---:R-:W-:Y:S01]  /*34c0*/  ULEA UR41, UR4, UR41, 0x18 ;  /* 0x0000002904297291 */ /* 0x004fe2000f8ec0ff */
[----:B------:R-:W-:Y:S01]  /*34d0*/  UMOV UR62, 0x0 ;  /* 0x00000000003e7882 */ /* 0x000fe20000000000 */
[----:B------:R-:W-:-:S02]  /*34e0*/  UMOV UR63, 0x4100010 ;  /* 0x04100010003f7882 */ /* 0x000fc40000000000 */
[----:B------:R-:W-:Y:S02]  /*34f0*/  UIADD3 UR5, UPT, UPT, UR41, 0x3400, URZ ;  /* 0x0000340029057890 */ /* 0x000fe4000fffe0ff */
[----:B------:R-:W-:Y:S02]  /*3500*/  UIADD3 UR4, UPT, UPT, UR41, 0x1b400, URZ ;  /* 0x0001b40029047890 */ /* 0x000fe4000fffe0ff */
[----:B---3--:R-:W-:Y:S01]  /*3510*/  UIADD3 UR6, UPT, UPT, UR6, 0x7f, URZ ;  /* 0x0000007f06067890 */ /* 0x008fe2000fffe0ff */
[----:B-1----:R-:W1:Y:S01]  /*3520*/  LDS R0, [UR41+0x150] ;  /* 0x00015029ff007984 */ /* 0x002e620008000800 */
[----:B------:R-:W-:Y:S02]  /*3530*/  USHF.R.U32.HI UR5, URZ, 0x4, UR5 ;  /* 0x00000004ff057899 */ /* 0x000fe40008011605 */
[----:B------:R-:W-:Y:S02]  /*3540*/  USHF.R.S32.HI UR47, URZ, 0x1f, UR6 ;  /* 0x0000001fff2f7899 */ /* 0x000fe40008011406 */
[----:B------:R-:W-:-:S02]  /*3550*/  USHF.R.U32.HI UR4, URZ, 0x4, UR4 ;  /* 0x00000004ff047899 */ /* 0x000fc40008011604 */
[----:B------:R-:W-:Y:S02]  /*3560*/  ULEA.HI UR47, UR47, UR6, URZ, 0x7 ;  /* 0x000000062f2f7291 */ /* 0x000fe4000f8f38ff */
[----:B------:R-:W-:Y:S02]  /*3570*/  ULOP3.LUT UR5, UR5, 0x3fff, URZ, 0xc0, !UPT ;  /* 0x00003fff05057892 */ /* 0x000fe4000f8ec0ff */
[----:B------:R-:W-:Y:S02]  /*3580*/  USHF.R.S32.HI UR47, URZ, 0x7, UR47 ;  /* 0x00000007ff2f7899 */ /* 0x000fe4000801142f */
[----:B------:R-:W-:Y:S02]  /*3590*/  ULOP3.LUT UR4, UR4, 0x3fff, URZ, 0xc0, !UPT ;  /* 0x00003fff04047892 */ /* 0x000fe4000f8ec0ff */
[----:B------:R-:W-:Y:S01]  /*35a0*/  UISETP.LT.AND UP0, UPT, UR47, 0x1, UPT ;  /* 0x000000012f00788c */ /* 0x000fe2000bf01270 */
[----:B------:R-:W-:Y:S01]  /*35b0*/  UMOV UR60, 0x0 ;  /* 0x00000000003c7882 */ /* 0x000fe20000000000 */
[----:B------:R-:W-:-:S02]  /*35c0*/  UMOV UR61, 0x4100010 ;  /* 0x04100010003d7882 */ /* 0x000fc40000000000 */
[----:B------:R-:W-:Y:S01]  /*35d0*/  USEL UR64, UR47, 0x1, !UP0 ;  /* 0x000000012f407887 */ /* 0x000fe2000c000000 */
[----:B------:R-:W-:Y:S01]  /*35e0*/  UMOV UR58, 0x0 ;  /* 0x00000000003a7882 */ /* 0x000fe20000000000 */
[----:B------:R-:W-:Y:S01]  /*35f0*/  UMOV UR59, 0x4100010 ;  /* 0x04100010003b7882 */ /* 0x000fe20000000000 */
[----:B------:R-:W-:Y:S01]  /*3600*/  UMOV UR56, 0x0 ;  /* 0x0000000000387882 */ /* 0x000fe20000000000 */
[----:B------:R-:W-:Y:S01]  /*3610*/  UMOV UR57, 0x4100010 ;  /* 0x0410001000397882 */ /* 0x000fe20000000000 */
[----:B------:R-:W-:Y:S01]  /*3620*/  UMOV UR54, 0x0 ;  /* 0x0000000000367882 */ /* 0x000fe20000000000 */
[----:B------:R-:W-:Y:S01]  /*3630*/  UMOV UR55, 0x4100010 ;  /* 0x0410001000377882 */ /* 0x000fe20000000000 */
[----:B------:R-:W-:Y:S01]  /*3640*/  UMOV UR52, 0x0 ;  /* 0x0000000000347882 */ /* 0x000fe20000000000 */
[----:B------:R-:W-:Y:S01]  /*3650*/  UMOV UR53, 0x4100010 ;  /* 0x0410001000357882 */ /* 0x000fe20000000000 */
[----:B------:R-:W-:Y:S02]  /*3660*/  ULOP3.LUT UR43, UR5, 0x10000, URZ, 0xfc, !UPT ;  /* 0x00010000052b7892 */ /* 0x000fe4000f8efcff */
[----:B------:R-:W-:-:S02]  /*3670*/  ULOP3.LUT UR44, UR4, 0x10000, URZ, 0xfc, !UPT ;  /* 0x00010000042c7892 */ /* 0x000fc4000f8efcff */
[----:B------:R-:W-:Y:S02]  /*3680*/  UIADD3 UR64, UPT, UPT, -UR64, URZ, URZ ;  /* 0x000000ff40407290 */ /* 0x000fe4000fffe1ff */
[----:B----4-:R-:W-:Y:S01]  /*3690*/  UISETP.GE.AND UP4, UPT, UR7, 0x1, UPT ;  /* 0x000000010700788c */ /* 0x010fe2000bf86270 */
[----:B------:R-:W-:Y:S01]  /*36a0*/  UMOV UR50, 0x0 ;  /* 0x0000000000327882 */ /* 0x000fe20000000000 */
[----:B------:R-:W-:Y:S01]  /*36b0*/  UMOV UR51, 0x4100010 ;  /* 0x0410001000337882 */ /* 0x000fe20000000000 */
[----:B------:R-:W-:Y:S01]  /*36c0*/  UMOV UR48, 0x0 ;  /* 0x0000000000307882 */ /* 0x000fe20000000000 */
[----:B-1----:R-:W-:Y:S01]  /*36d0*/  R2UR UR65, R0 ;  /* 0x00000000004172ca */ /* 0x002fe200000e0000 */
[----:B------:R-:W-:-:S14]  /*36e0*/  UMOV UR49, 0x4100010 ;  /* 0x0410001000317882 */ /* 0x000fdc0000000000 */
.L_x_68:
[----:B------:R-:W-:Y:S02]  /*36f0*/  LEA R0, R10, UR41, 0x3 ;  /* 0x000000290a007c11 */ /* 0x000fe4000f8e18ff */
[----:B------:R-:W-:Y:S02]  /*3700*/  SHF.L.U32 R2, R9, 0x1f, RZ ;  /* 0x0000001f09027819 */ /* 0x000fe400000006ff */
[----:B------:R-:W-:Y:S01]  /*3710*/  PLOP3.LUT P0, PT, PT, PT, UP4, 0x80, 0x8 ;  /* 0x000000000008781c */ /* 0x000fe20003f0f048 */
[----:B------:R-:W-:Y:S01]  /*3720*/  VIADD R3, R0, 0xb0 ;  /* 0x000000b000037836 */ /* 0x000fe20000000000 */
[----:B-1----:R-:W1:Y:S02]  /*3730*/  SYNCS.PHASECHK.TRANS64.TRYWAIT P1, [R0+URZ+0xa0], R2 ;  /* 0x0000a002000075a7 */ /* 0x002e6400080211ff */
[----:B-1-3--:R-:W-:Y:S09]  /*3740*/  @!P1 BRA `(.L_x_62) ;  /* 0x0000004400c89947 */ /* 0x00aff20003800000 */
.L_x_143:
[----:B------:R-:W-:Y:S01]  /*3750*/  LEA R4, R10, UR41, 0x4 ;  /* 0x000000290a047c11 */ /* 0x000fe2000f8e20ff */
[----:B------:R-:W-:Y:S01]  /*3760*/  @UP4 ULEA UR4, UR39, UR41, 0x3 ;  /* 0x0000002927044291 */ /* 0x000fe2000f8e18ff */
[----:B------:R-:W-:Y:S01]  /*3770*/  PLOP3.LUT P2, PT, PT, PT, PT, 0x80, 0x8 ;  /* 0x000000000008781c */ /* 0x000fe20003f4f070 */
[----:B------:R-:W-:Y:S01]  /*3780*/  ULEA UR46, UR45, UR41, 0x3 ;  /* 0x000000292d2e7291 */ /* 0x000fe2000f8e18ff */
[----:B------:R-:W-:Y:S02]  /*3790*/  PRMT R3, RZ, 0x654, R3 ;  /* 0x00000654ff037816 */ /* 0x000fe40000000003 */
[----:B------:R-:W2:Y:S01]  /*37a0*/  LDS.128 R4, [R4+0x130] ;  /* 0x0001300004047984 */ /* 0x000ea20000000c00 */
[----:B-1----:R-:W-:Y:S02]  /*37b0*/  @P0 SHF.L.U32 R2, R8, 0x1f, RZ ;  /* 0x0000001f08020819 */ /* 0x002fe400000006ff */
[----:B------:R-:W-:Y:S01]  /*37c0*/  SHF.L.U32 R0, R11, 0x1f, RZ ;  /* 0x0000001f0b007819 */ /* 0x000fe200000006ff */
[----:B------:R-:W-:Y:S01]  /*37d0*/  @!PT LDS RZ, [RZ] ;  /* 0x00000000fffff984 */ /* 0x000fe20000000800 */
[----:B------:R-:W-:Y:S01]  /*37e0*/  @!PT LDS RZ, [RZ] ;  /* 0x00000000fffff984 */ /* 0x000fe20000000800 */
[----:B------:R-:W-:Y:S01]  /*37f0*/  @!PT LDS RZ, [RZ] ;  /* 0x00000000fffff984 */ /* 0x000fe20000000800 */
[----:B------:R-:W-:Y:S01]  /*3800*/  @!PT LDS RZ, [RZ] ;  /* 0x00000000fffff984 */ /* 0x000fe20000000800 */
[----:B------:R1:W-:Y:S06]  /*3810*/  MEMBAR.ALL.CTA ;  /* 0x0000000000007992 */ /* 0x0003ec0000008000 */
[----:B-1----:R-:W1:Y:S02]  /*3820*/  FENCE.VIEW.ASYNC.S ;  /* 0x00000000000073c6 */ /* 0x002e640000000000 */
[----:B-1----:R1:W-:Y:S01]  /*3830*/  SYNCS.ARRIVE.TRANS64.RED.A1T0 RZ, [R3+URZ], RZ ;  /* 0x000000ff03ff79a7 */ /* 0x0023e200081004ff */
[----:B------:R1:W3:Y:S01]  /*3840*/  @P0 SYNCS.PHASECHK.TRANS64.TRYWAIT P2, [UR4], R2 ;  /* 0x00000002ff0005a7 */ /* 0x0002e20008041104 */
[----:B------:R-:W-:Y:S01]  /*3850*/  ULEA.HI UR4, UR45, UR45, URZ, 0x1 ;  /* 0x0000002d2d047291 */ /* 0x000fe2000f8f08ff */
[----:B--2---:R-:W-:-:S03]  /*3860*/  LOP3.LUT P1, RZ, R6, 0x1, RZ, 0xc0, !PT ;  /* 0x0000000106ff7812 */ /* 0x004fc6000782c0ff */
[----:B------:R-:W-:Y:S02]  /*3870*/  USHF.L.U32 UR5, UR4, 0x5, URZ ;  /* 0x0000000504057899 */ /* 0x000fe400080006ff */
[----:B------:R-:W-:Y:S02]  /*3880*/  ULOP3.LUT UR36, UR4, 0xffe, URZ, 0xc0, !UPT ;  /* 0x00000ffe04247892 */ /* 0x000fe4000f8ec0ff */
[----:B------:R-:W-:Y:S02]  /*3890*/  ULOP3.LUT UR4, UR5, 0xffffffc0, URZ, 0xc0, !UPT ;  /* 0xffffffc005047892 */ /* 0x000fe4000f8ec0ff */
[----:B------:R-:W-:Y:S02]  /*38a0*/  UIADD3 UR36, UPT, UPT, -UR36, UR45, URZ ;  /* 0x0000002d24247290 */ /* 0x000fe4000fffe1ff */
[----:B------:R-:W-:Y:S01]  /*38b0*/  UIADD3 UR4, UPT, UPT, UR65, UR4, URZ ;  /* 0x0000000441047290 */ /* 0x000fe2000fffe0ff */
[----:B------:R-:W2:Y:S03]  /*38c0*/  SYNCS.PHASECHK.TRANS64.TRYWAIT P0, [UR46+0xe0], R0 ;  /* 0x0000e000ff0075a7 */ /* 0x000ea6000800112e */
[----:B------:R-:W-:Y:S01]  /*38d0*/  ULEA UR36, UR36, UR4, 0x14 ;  /* 0x0000000424247291 */ /* 0x000fe2000f8ea0ff */
[----:B-123--:R-:W-:Y:S11]  /*38e0*/  @!P0 BRA `(.L_x_63) ;  /* 0x0000004400748947 */ /* 0x00eff60003800000 */
.L_x_145:
[----:B------:R-:W-:Y:S01]  /*38f0*/  IADD3 R10, PT, PT, R10, 0x1, RZ ;  /* 0x000000010a0a7810 */ /* 0x000fe20007ffe0ff */
[----:B------:R-:W-:Y:S06]  /*3900*/  BRA.U !UP4, `(.L_x_64) ;  /* 0x000000050c107547 */ /* 0x000fec000b800000 */
[----:B------:R-:W-:Y:S01]  /*3910*/  UPLOP3.LUT UP2, UPT, UPT, UPT, UPT, 0x40, 0x4 ;  /* 0x000000000004789c */ /* 0x000fe20003f4e870 */
[----:B------:R-:W-:Y:S01]  /*3920*/  UMOV UR38, UR64 ;  /* 0x0000004000267c82 */ /* 0x000fe20008000000 */
[----:B------:R-:W-:Y:S01]  /*3930*/  UMOV UR37, UR47 ;  /* 0x0000002f00257c82 */ /* 0x000fe20008000000 */
[----:B------:R-:W-:-:S08]  /*3940*/  UMOV UR5, UR39 ;  /* 0x0000002700057c82 */ /* 0x000fd00008000000 */
.L_x_67:
[----:B------:R-:W-:Y:S02]  /*3950*/  UIADD3 UR38, UPT, UPT, UR38, 0x1, URZ ;  /* 0x0000000126267890 */ /* 0x000fe4000fffe0ff */
[----:B------:R-:W-:Y:S02]  /*3960*/  ULEA UR7, UR5, UR41, 0x3 ;  /* 0x0000002905077291 */ /* 0x000fe4000f8e18ff */
[----:B------:R-:W-:Y:S01]  /*3970*/  UISETP.NE.AND UP3, UPT, UR38, URZ, UPT ;  /* 0x000000ff2600728c */ /* 0x000fe2000bf65270 */
[----:B--23--:R-:W-:Y:S10]  /*3980*/  @P2 BRA `(.L_x_65) ;  /* 0x00000000000c2947 */ /* 0x00cff40003800000 */
[----:B-1----:R-:W-:Y:S04]  /*3990*/  SHF.L.U32 R2, R8, 0x1f, RZ ;  /* 0x0000001f08027819 */ /* 0x002fe800000006ff */
[----:B------:R-:W1:Y:S02]  /*39a0*/  SYNCS.PHASECHK.TRANS64.TRYWAIT P0, [UR7], R2 ;  /* 0x00000002ff0075a7 */ /* 0x000e640008001107 */
[----:B-1----:R-:W-:Y:S05]  /*39b0*/  @!P0 BRA `(.L_x_66) ;  /* 0x0000004400588947 */ /* 0x002fea0003800000 */
.L_x_65:
[----:B------:R-:W-:Y:S01]  /*39c0*/  UISETP.NE.AND UP0, UPT, UR37, 0x1, UPT ;  /* 0x000000012500788c */ /* 0x000fe2000bf05270 */
[----:B------:R-:W-:Y:S01]  /*39d0*/  PLOP3.LUT P2, PT, PT, PT, PT, 0x80, 0x8 ;  /* 0x000000000008781c */ /* 0x000fe20003f4f070 */
[----:B------:R-:W-:Y:S02]  /*39e0*/  UIADD3 UR4, UPT, UPT, UR5, 0x1, URZ ;  /* 0x0000000105047890 */ /* 0x000fe4000fffe0ff */
[----:B------:R-:W-:Y:S02]  /*39f0*/  UIADD3 UR40, UPT, UPT, UR7, 0x30, URZ ;  /* 0x0000003007287890 */ /* 0x000fe4000fffe0ff */
[----:B------:R-:W-:Y:S01]  /*3a00*/  UISETP.NE.AND UP1, UPT, UR4, 0x6, UPT ;  /* 0x000000060400788c */ /* 0x000fe2000bf25270 */
[----:B------:R-:W-:Y:S01]  /*3a10*/  PLOP3.LUT P0, PT, PT, PT, UP0, 0x80, 0x8 ;  /* 0x000000000008781c */ /* 0x000fe20003f0f008 */
[----:B------:R-:W-:Y:S02]  /*3a20*/  UIADD3 UR37, UPT, UPT, UR37, -0x1, URZ ;  /* 0xffffffff25257890 */ /* 0x000fe4000fffe0ff */
[----:B------:R-:W-:Y:S02]  /*3a30*/  USEL UR6, URZ, 0x1, UP1 ;  /* 0x00000001ff067887 */ /* 0x000fe40008800000 */
[----:B------:R-:W-:Y:S01]  /*3a40*/  USEL UR39, UR4, URZ, UP1 ;  /* 0x000000ff04277287 */ /* 0x000fe20008800000 */
[----:B------:R-:W-:Y:S01]  /*3a50*/  UMOV UR7, 0x40004040 ;  /* 0x4000404000077882 */ /* 0x000fe20000000000 */
[----:B------:R-:W-:Y:S02]  /*3a60*/  UMOV UR35, 0x40004040 ;  /* 0x4000404000237882 */ /* 0x000fe40000000000 */
[----:B------:R-:W-:Y:S01]  /*3a70*/  @UP0 ULEA UR4, UR39, UR41, 0x3 ;  /* 0x0000002927040291 */ /* 0x000fe2000f8e18ff */
[----:B------:R-:W-:Y:S01]  /*3a80*/  LOP3.LUT R8, R8, UR6, RZ, 0x3c, !PT ;  /* 0x0000000608087c12 */ /* 0x000fe2000f8e3cff */
[----:B------:R-:W-:Y:S01]  /*3a90*/  ULEA UR6, UR5, UR44, 0xa ;  /* 0x0000002c05067291 */ /* 0x000fe2000f8e50ff */
[----:B------:R-:W-:Y:S02]  /*3aa0*/  UMOV UR33, 0x40004040 ;  /* 0x4000404000217882 */ /* 0x000fe40000000000 */
[----:B-1----:R-:W-:Y:S01]  /*3ab0*/  @P0 SHF.L.U32 R0, R8, 0x1f, RZ ;  /* 0x0000001f08000819 */ /* 0x002fe200000006ff */
[----:B------:R-:W-:Y:S02]  /*3ac0*/  UIADD3 UR34, UPT, UPT, UR6, 0x2, URZ ;  /* 0x0000000206227890 */ /* 0x000fe4000fffe0ff */
[----:B------:R-:W-:Y:S01]  /*3ad0*/  UIADD3 UR30, UPT, UPT, UR6, 0x4, URZ ;  /* 0x00000004061e7890 */ /* 0x000fe2000fffe0ff */
[----:B------:R2:W3:Y:S01]  /*3ae0*/  @P0 SYNCS.PHASECHK.TRANS64.TRYWAIT P2, [UR4], R0 ;  /* 0x00000000ff0005a7 */ /* 0x0004e20008041104 */
[----:B------:R-:W-:Y:S02]  /*3af0*/  ULEA UR4, UR5, UR43, 0xa ;  /* 0x0000002b05047291 */ /* 0x000fe4000f8e50ff */
[----:B------:R-:W-:Y:S02]  /*3b00*/  UIADD3 UR26, UPT, UPT, UR6, 0x6, URZ ;  /* 0x00000006061a7890 */ /* 0x000fe4000fffe0ff */
        /* <DEDUP_REMOVED lines=10> */
[----:B------:R-:W-:Y:S01]  /*3bb0*/  UIADD3 UR8, UPT, UPT, UR4, 0x206, URZ ;  /* 0x0000020604087890 */ /* 0x000fe2000fffe0ff */
[----:B------:R-:W-:Y:S01]  /*3bc0*/  UMOV UR5, 0x40004040 ;  /* 0x4000404000057882 */ /* 0x000fe20000000000 */
[----:B------:R-:W-:Y:S01]  /*3bd0*/  UMOV UR31, 0x40004040 ;  /* 0x40004040001f7882 */ /* 0x000fe20000000000 */
[----:B------:R1:W-:Y:S01]  /*3be0*/  UTCHMMA gdesc[UR4], gdesc[UR6], tmem[UR36], tmem[UR62], idesc[UR63], UP2 ;  /* 0x00ff3e06040075ea */ /* 0x0003e20009000024 */
[----:B------:R-:W-:Y:S01]  /*3bf0*/  UPLOP3.LUT UP2, UPT, UPT, UPT, UPT, 0x80, 0x8 ;  /* 0x000000000008789c */ /* 0x000fe20003f4f070 */
[----:B------:R2:W-:Y:S01]  /*3c00*/  UTCHMMA gdesc[UR32], gdesc[UR34], tmem[UR36], tmem[UR60], idesc[UR61], UPT ;  /* 0x00ff3c22200075ea */ /* 0x0005e2000b800024 */
[----:B------:R-:W-:Y:S01]  /*3c10*/  UMOV UR29, 0x40004040 ;  /* 0x40004040001d7882 */ /* 0x000fe20000000000 */
[----:B------:R-:W-:Y:S01]  /*3c20*/  UMOV UR27, 0x40004040 ;  /* 0x40004040001b7882 */ /* 0x000fe20000000000 */
        /* <DEDUP_REMOVED lines=12> */
[----:B------:R-:W-:Y:S01]  /*3cf0*/  UMOV UR9, 0x40004040 ;  /* 0x4000404000097882 */ /* 0x000fe20000000000 */
[----:B------:R2:W-:Y:S01]  /*3d00*/  UTCHMMA gdesc[UR12], gdesc[UR14], tmem[UR36], tmem[UR50], idesc[UR51], UPT ;  /* 0x00ff320e0c0075ea */ /* 0x0005e2000b800024 */
[----:B------:R2:W-:Y:S01]  /*3d10*/  UTCHMMA gdesc[UR8], gdesc[UR10], tmem[UR36], tmem[UR48], idesc[UR49], UPT ;  /* 0x00ff300a080075ea */ /* 0x0005e2000b800024 */
[----:B------:R2:W-:Y:S01]  /*3d20*/  UTCBAR.MULTICAST [UR40], URZ, UR42 ;  /* 0x000000ff280073e9 */ /* 0x0005e2000800082a */
[----:B-1----:R-:W-:Y:S01]  /*3d30*/  UMOV UR5, UR39 ;  /* 0x0000002700057c82 */ /* 0x002fe20008000000 */
[----:B------:R-:W-:Y:S05]  /*3d40*/  BRA.U UP3, `(.L_x_67) ;  /* 0xfffffffd03007547 */ /* 0x000fea000b83ffff */
.L_x_64:
[----:B------:R-:W-:Y:S01]  /*3d50*/  UIADD3 UR4, UPT, UPT, UR45, 0x1, URZ ;  /* 0x000000012d047890 */ /* 0x000fe2000fffe0ff */
[C---:B------:R-:W-:Y:S01]  /*3d60*/  ISETP.NE.AND P0, PT, R10.reuse, 0x2, PT ;  /* 0x000000020a00780c */ /* 0x040fe20003f05270 */
[----:B------:R-:W-:Y:S02]  /*3d70*/  UIADD3 UR5, UPT, UPT, UR46, 0xc0, URZ ;  /* 0x000000c02e057890 */ /* 0x000fe4000fffe0ff */
[----:B------:R-:W-:Y:S01]  /*3d80*/  UISETP.NE.AND UP0, UPT, UR4, 0x4, UPT ;  /* 0x000000040400788c */ /* 0x000fe2000bf05270 */
[----:B-12---:R-:W-:Y:S02]  /*3d90*/  SEL R0, RZ, 0x1, P0 ;  /* 0x00000001ff007807 */ /* 0x006fe40000000000 */
[----:B------:R-:W-:Y:S01]  /*3da0*/  SEL R10, R10, RZ, P0 ;  /* 0x000000ff0a0a7207 */ /* 0x000fe20000000000 */
[----:B------:R-:W-:Y:S01]  /*3db0*/  USEL UR6, URZ, 0x1, UP0 ;  /* 0x00000001ff067887 */ /* 0x000fe20008000000 */
[----:B------:R-:W-:Y:S01]  /*3dc0*/  LOP3.LUT R9, R9, R0, RZ, 0x3c, !PT ;  /* 0x0000000009097212 */ /* 0x000fe200078e3cff */
[----:B------:R-:W-:Y:S01]  /*3dd0*/  USEL UR45, UR4, URZ, UP0 ;  /* 0x000000ff042d7287 */ /* 0x000fe20008000000 */
[----:B------:R1:W-:Y:S03]  /*3de0*/  UTCBAR [UR5], URZ ;  /* 0x000000ff050073e9 */ /* 0x0003e600080000ff */
[----:B------:R-:W-:Y:S01]  /*3df0*/  LOP3.LUT R11, R11, UR6, RZ, 0x3c, !PT ;  /* 0x000000060b0b7c12 */ /* 0x000fe2000f8e3cff */
[----:B------:R-:W-:Y:S07]  /*3e00*/  @P1 BRA `(.L_x_68) ;  /* 0xfffffff800381947 */ /* 0x000fee000383ffff */
[----:B------:R-:W2:Y:S01]  /*3e10*/  S2UR UR8, SR_CgaCtaId ;  /* 0x00000000000879c3 */ /* 0x000ea20000008800 */
[----:B------:R-:W-:Y:S01]  /*3e20*/  ELECT P0, URZ, PT ;  /* 0x0000000000ff782f */ /* 0x000fe20003800000 */
[----:B------:R-:W-:Y:S01]  /*3e30*/  IMAD.MOV.U32 R0, RZ, RZ, 0x1 ;  /* 0x00000001ff007424 */ /* 0x000fe200078e00ff */
[----:B------:R-:W-:Y:S01]  /*3e40*/  UIADD3 UR41, UPT, UPT, UR41, 0xe0, URZ ;  /* 0x000000e029297890 */ /* 0x000fe2000fffe0ff */
[----:B------:R-:W-:Y:S01]  /*3e50*/  SHF.L.U32 R2, R11, 0x1f, RZ ;  /* 0x0000001f0b027819 */ /* 0x000fe200000006ff */
[----:B------:R-:W-:-:S03]  /*3e60*/  UMOV UR4, 0x40 ;  /* 0x0000004000047882 */ /* 0x000fc60000000000 */
[----:B------:R-:W-:Y:S01]  /*3e70*/  UVIRTCOUNT.DEALLOC.SMPOOL 0x80 ;  /* 0x000000800000784c */ /* 0x000fe20000000000 */
[----:B--2---:R-:W-:Y:S02]  /*3e80*/  ULEA UR8, UR8, UR4, 0x18 ;  /* 0x0000000408087291 */ /* 0x004fe4000f8ec0ff */
[----:B------:R-:W-:-:S07]  /*3e90*/  ULEA UR4, UR45, UR41, 0x3 ;  /* 0x000000292d047291 */ /* 0x000fce000f8e18ff */
[----:B------:R2:W-:Y:S02]  /*3ea0*/  @P0 STS.U8 [UR8+0x1c], R0 ;  /* 0x00001c00ff000988 */ /* 0x0005e40008000008 */
[----:B------:R-:W4:Y:S02]  /*3eb0*/  SYNCS.PHASECHK.TRANS64.TRYWAIT P0, [UR4], R2 ;  /* 0x00000002ff0075a7 */ /* 0x000f240008001104 */
[----:B--2-4-:R-:W-:Y:S05]  /*3ec0*/  @!P0 BRA `(.L_x_69) ;  /* 0x00000040002c8947 */ /* 0x014fea0003800000 */
.L_x_148:
[----:B------:R-:W-:-:S04]  /*3ed0*/  UIADD3 UR4, UPT, UPT, UR45, 0x1, URZ ;  /* 0x000000012d047890 */ /* 0x000fc8000fffe0ff */
[----:B------:R-:W-:-:S04]  /*3ee0*/  UISETP.NE.AND UP0, UPT, UR4, 0x4, UPT ;  /* 0x000000040400788c */ /* 0x000fc8000bf05270 */
[----:B------:R-:W-:Y:S02]  /*3ef0*/  USEL UR6, URZ, 0x1, UP0 ;  /* 0x00000001ff067887 */ /* 0x000fe40008000000 */
[----:B------:R-:W-:-:S04]  /*3f00*/  USEL UR4, UR4, URZ, UP0 ;  /* 0x000000ff04047287 */ /* 0x000fc80008000000 */
[----:B-1----:R-:W-:Y:S01]  /*3f10*/  ULEA UR5, UR4, UR41, 0x3 ;  /* 0x0000002904057291 */ /* 0x002fe2000f8e18ff */
[----:B--2---:R-:W-:-:S04]  /*3f20*/  LOP3.LUT R2, R11, UR6, RZ, 0x3c, !PT ;  /* 0x000000060b027c12 */ /* 0x004fc8000f8e3cff */
[----:B------:R-:W-:-:S04]  /*3f30*/  SHF.L.U32 R3, R2, 0x1f, RZ ;  /* 0x0000001f02037819 */ /* 0x000fc800000006ff */
[----:B------:R-:W1:Y:S02]  /*3f40*/  SYNCS.PHASECHK.TRANS64.TRYWAIT P0, [UR5], R3 ;  /* 0x00000003ff0075a7 */ /* 0x000e640008001105 */
[----:B-1----:R-:W-:Y:S05]  /*3f50*/  @!P0 BRA `(.L_x_70) ;  /* 0x0000004000208947 */ /* 0x002fea0003800000 */
.L_x_150:
        /* <DEDUP_REMOVED lines=9> */
.L_x_152:
[----:B------:R-:W-:-:S04]  /*3ff0*/  UIADD3 UR4, UPT, UPT, UR4, 0x1, URZ ;  /* 0x0000000104047890 */ /* 0x000fc8000fffe0ff */
[----:B------:R-:W-:-:S04]  /*4000*/  UISETP.NE.AND UP0, UPT, UR4, 0x4, UPT ;  /* 0x000000040400788c */ /* 0x000fc8000bf05270 */
[----:B------:R-:W-:Y:S02]  /*4010*/  USEL UR5, URZ, 0x1, UP0 ;  /* 0x00000001ff057887 */ /* 0x000fe40008000000 */
[----:B------:R-:W-:-:S04]  /*4020*/  USEL UR4, UR4, URZ, UP0 ;  /* 0x000000ff04047287 */ /* 0x000fc80008000000 */
[----:B------:R-:W-:Y:S01]  /*4030*/  ULEA UR4, UR4, UR41, 0x3 ;  /* 0x0000002904047291 */ /* 0x000fe2000f8e18ff */
[----:B------:R-:W-:-:S04]  /*4040*/  LOP3.LUT R2, R2, UR5, RZ, 0x3c, !PT ;  /* 0x0000000502027c12 */ /* 0x000fc8000f8e3cff */
[----:B------:R-:W-:-:S04]  /*4050*/  SHF.L.U32 R2, R2, 0x1f, RZ ;  /* 0x0000001f02027819 */ /* 0x000fc800000006ff */
[----:B------:R-:W2:Y:S02]  /*4060*/  SYNCS.PHASECHK.TRANS64.TRYWAIT P0, [UR4], R2 ;  /* 0x00000002ff0075a7 */ /* 0x000ea40008001104 */
[----:B--2---:R-:W-:Y:S05]  /*4070*/  @!P0 BRA `(.L_x_72) ;  /* 0x0000004000088947 */ /* 0x004fea0003800000 */
.L_x_154:
[----:B------:R-:W-:Y:S01]  /*4080*/  NOP ;  /* 0x0000000000007918 */ /* 0x000fe20000000000 */
[----:B-1----:R-:W1:Y:S01]  /*4090*/  LDS R0, [UR8+0x14] ;  /* 0x00001408ff007984 */ /* 0x002e620008000800 */
[----:B------:R-:W-:Y:S01]  /*40a0*/  ULOP3.LUT UR4, UR65, 0xffff, URZ, 0xc0, !UPT ;  /* 0x0000ffff41047892 */ /* 0x000fe2000f8ec0ff */
[----:B------:R-:W-:Y:S01]  /*40b0*/  UMOV UR5, 0xffff ;  /* 0x0000ffff00057882 */ /* 0x000fe20000000000 */
[----:B------:R-:W-:Y:S02]  /*40c0*/  UMOV UR6, 0x1 ;  /* 0x0000000100067882 */ /* 0x000fe40000000000 */
[----:B------:R-:W-:-:S04]  /*40d0*/  USHF.R.U32.HI UR4, URZ, 0x5, UR4 ;  /* 0x00000005ff047899 */ /* 0x000fc80008011604 */
[----:B------:R-:W-:Y:S02]  /*40e0*/  USHF.L.U32 UR5, UR5, UR4, URZ ;  /* 0x0000000405057299 */ /* 0x000fe400080006ff */
[----:B------:R-:W-:-:S04]  /*40f0*/  USHF.L.U32 UR4, UR6, UR4, URZ ;  /* 0x0000000406047299 */ /* 0x000fc800080006ff */
[----:B-1----:R-:W-:-:S04]  /*4100*/  LOP3.LUT R0, R0, UR5, RZ, 0xc0, !PT ;  /* 0x0000000500007c12 */ /* 0x002fc8000f8ec0ff */
[----:B------:R-:W-:-:S13]  /*4110*/  ISETP.NE.AND P0, PT, R0, UR5, PT ;  /* 0x0000000500007c0c */ /* 0x000fda000bf05270 */
[----:B------:R-:W-:Y:S05]  /*4120*/  @P0 BRA `(.L_x_73) ;  /* 0x0000000000580947 */ /* 0x000fea0003800000 */
[----:B------:R-:W1:Y:S02]  /*4130*/  LDS R0, [UR8+0x18] ;  /* 0x00001808ff007984 */ /* 0x000e640008000800 */
[----:B-1----:R-:W-:-:S04]  /*4140*/  LOP3.LUT R0, R0, UR4, RZ, 0xc0, !PT ;  /* 0x0000000400007c12 */ /* 0x002fc8000f8ec0ff */
[----:B------:R-:W-:-:S13]  /*4150*/  ISETP.NE.AND P0, PT, R0, UR4, PT ;  /* 0x0000000400007c0c */ /* 0x000fda000bf05270 */
[----:B------:R-:W-:Y:S05]  /*4160*/  @P0 BRA `(.L_x_74) ;  /* 0x00000000003c0947 */ /* 0x000fea0003800000 */
[----:B------:R-:W1:Y:S01]  /*4170*/  S2R R2, SR_LANEID ;  /* 0x0000000000027919 */ /* 0x000e620000000000 */
[----:B------:R-:W-:-:S06]  /*4180*/  ULOP3.LUT UR5, URZ, UR5, URZ, 0x33, !UPT ;  /* 0x00000005ff057292 */ /* 0x000fcc000f8e33ff */
[----:B------:R-:W-:-:S04]  /*4190*/  IMAD.U32 R0, RZ, RZ, UR5 ;  /* 0x00000005ff007e24 */ /* 0x000fc8000f8e00ff */
[----:B------:R2:W4:Y:S02]  /*41a0*/  REDUX UR7, R0 ;  /* 0x00000000000773c4 */ /* 0x0005240000000000 */
[----:B------:R1:W-:Y:S01]  /*41b0*/  UTCATOMSWS.AND URZ, UR5 ;  /* 0x0000000500ff79e3 */ /* 0x0003e20008000000 */
[----:B--2---:R-:W-:Y:S01]  /*41c0*/  LOP3.LUT R0, RZ, UR4, RZ, 0x33, !PT ;  /* 0x00000004ff007c12 */ /* 0x004fe2000f8e33ff */
[----:B------:R-:W-:Y:S02]  /*41d0*/  VOTEU.ANY UR4, UPT, PT ;  /* 0x0000000000047886 */ /* 0x000fe400038e0100 */
[----:B------:R-:W-:Y:S02]  /*41e0*/  UFLO.U32 UR4, UR4 ;  /* 0x00000004000472bd */ /* 0x000fe400080e0000 */
[----:B------:R-:W2:Y:S04]  /*41f0*/  REDUX UR6, R0 ;  /* 0x00000000000673c4 */ /* 0x000ea80000000000 */
[----:B-1----:R-:W-:-:S02]  /*4200*/  ISETP.EQ.U32.AND P0, PT, R2, UR4, PT ;  /* 0x0000000402007c0c */ /* 0x002fc4000bf02070 */
[----:B----4-:R-:W-:-:S11]  /*4210*/  MOV R2, UR7 ;  /* 0x0000000700027c02 */ /* 0x010fd60008000f00 */
[----:B------:R1:W-:Y:S01]  /*4220*/  @P0 ATOMS.AND RZ, [UR8+0x14], R2 ;  /* 0x00001402ffff098c */ /* 0x0003e2000a800008 */
[----:B--2---:R-:W-:-:S05]  /*4230*/  IMAD.U32 R0, RZ, RZ, UR6 ;  /* 0x00000006ff007e24 */ /* 0x004fca000f8e00ff */
[----:B------:R1:W-:Y:S01]  /*4240*/  @P0 ATOMS.AND RZ, [UR8+0x18], R0 ;  /* 0x00001800ffff098c */ /* 0x0003e2000a800008 */
[----:B------:R-:W-:Y:S05]  /*4250*/  BRA `(.L_x_75) ;  /* 0x0000000000147947 */ /* 0x000fea0003800000 */
.L_x_74:
[----:B------:R-:W-:Y:S02]  /*4260*/  MOV R2, 0x4280 ;  /* 0x0000428000027802 */ /* 0x000fe40000000f00 */
[----:B---3-5:R-:W-:Y:S05]  /*4270*/  CALL.REL.NOINC `($__internal_0_$__cuda_sm10x_tcgen05_guardrail_trap_col_being_dealloced_not_returned_by_alloc) ;  /* 0x00000040007c7944 */ /* 0x028fea0003c00000 */
[----:B------:R-:W-:Y:S05]  /*4280*/  BRA `(.L_x_75) ;  /* 0x0000000000087947 */ /* 0x000fea0003800000 */
.L_x_73:
[----:B------:R-:W-:Y:S02]  /*4290*/  MOV R2, 0x42b0 ;  /* 0x000042b000027802 */ /* 0x000fe40000000f00 */
[----:B---3-5:R-:W-:Y:S05]  /*42a0*/  CALL.REL.NOINC `($__internal_2_$__cuda_sm10x_tcgen05_guardrail_trap_unallocated_columns_being_dealloced) ;  /* 0x0000004000887944 */ /* 0x028fea0003c00000 */
.L_x_75:
[----:B------:R-:W-:Y:S01]  /*42b0*/  NOP ;  /* 0x0000000000007918 */ /* 0x000fe20000000000 */
[----:B------:R-:W-:Y:S05]  /*42c0*/  EXIT ;  /* 0x000000000000794d */ /* 0x000fea0003800000 */
.L_x_57:
[----:B------:R-:W-:-:S09]  /*42d0*/  UISETP.NE.OR UP0, UPT, UR22, 0x3, !UP3 ;  /* 0x000000031600788c */ /* 0x000fd2000df05670 */
[----:B------:R-:W-:Y:S05]  /*42e0*/  BRA.U UP0, `(.L_x_76) ;  /* 0x0000000d00f07547 */ /* 0x000fea000b800000 */
[----:B------:R-:W1:Y:S01]  /*42f0*/  LDCU UR33, c[0x0][0x370] ;  /* 0x00006e00ff2177ac */ /* 0x000e620008000800 */
[----:B------:R-:W2:Y:S01]  /*4300*/  LDC.64 R16, c[0x0][0x348] ;  /* 0x0000d200ff107b82 */ /* 0x000ea20000000a00 */
[----:B------:R-:W-:Y:S02]  /*4310*/  HFMA2 R13, -RZ, RZ, 0, 0 ;  /* 0x00000000ff0d7431 */ /* 0x000fe400000001ff */
[----:B------:R-:W-:Y:S01]  /*4320*/  IMAD.MOV.U32 R15, RZ, RZ, 0x1 ;  /* 0x00000001ff0f7424 */ /* 0x000fe200078e00ff */
[----:B------:R-:W1:Y:S01]  /*4330*/  LDCU.128 UR28, c[0x0][0xb10] ;  /* 0x00016200ff1c77ac */ /* 0x000e620008000c00 */
[----:B------:R-:W-:Y:S01]  /*4340*/  IMAD.MOV.U32 R14, RZ, RZ, RZ ;  /* 0x000000ffff0e7224 */ /* 0x000fe200078e00ff */
[----:B------:R-:W-:Y:S01]  /*4350*/  MOV R7, 0x1000 ;  /* 0x0000100000077802 */ /* 0x000fe20000000f00 */
[----:B------:R-:W3:Y:S01]  /*4360*/  LDCU UR32, c[0x0][0x374] ;  /* 0x00006e80ff2077ac */ /* 0x000ee20008000800 */
[----:B------:R-:W4:Y:S01]  /*4370*/  LDC.64 R2, c[0x0][0x888] ;  /* 0x00022200ff027b82 */ /* 0x000f220000000a00 */
[----:B------:R-:W3:Y:S01]  /*4380*/  LDCU UR15, c[0x0][0xb0c] ;  /* 0x00016180ff0f77ac */ /* 0x000ee20008000800 */
[----:B------:R-:W3:Y:S06]  /*4390*/  LDCU UR38, c[0x0][0xb20] ;  /* 0x00016400ff2677ac */ /* 0x000eec0008000800 */
[----:B------:R-:W2:Y:S01]  /*43a0*/  LDC.64 R4, c[0x0][0x890] ;  /* 0x00022400ff047b82 */ /* 0x000ea20000000a00 */
[----:B------:R-:W3:Y:S01]  /*43b0*/  LDCU UR4, c[0x0][0xb30] ;  /* 0x00016600ff0477ac */ /* 0x000ee20008000800 */
[----:B-1----:R-:W-:-:S02]  /*43c0*/  UIMAD.WIDE.U32 UR6, UR33, UR28, URZ ;  /* 0x0000001c210672a5 */ /* 0x002fc4000f8e00ff */
[----:B---3--:R-:W-:Y:S01]  /*43d0*/  UIMAD.WIDE.U32 UR8, UR32, UR31, URZ ;  /* 0x0000001f200872a5 */ /* 0x008fe2000f8e00ff */
[----:B------:R-:W-:Y:S01]  /*43e0*/  UMOV UR24, 0x400 ;  /* 0x0000040000187882 */ /* 0x000fe20000000000 */
[----:B------:R-:W-:-:S03]  /*43f0*/  UPLOP3.LUT UP3, UPT, UPT, UPT, UPT, 0x40, 0x4 ;  /* 0x000000000004789c */ /* 0x000fc60003f6e870 */
[----:B------:R-:W-:Y:S01]  /*4400*/  UMOV UR6, UR7 ;  /* 0x0000000700067c82 */ /* 0x000fe20008000000 */
[----:B------:R-:W-:Y:S01]  /*4410*/  UISETP.GE.AND UP0, UPT, UR42, 0x1, UPT ;  /* 0x000000012a00788c */ /* 0x000fe2000bf06270 */
[----:B------:R-:W-:Y:S01]  /*4420*/  UMOV UR34, UR9 ;  /* 0x0000000900227c82 */ /* 0x000fe20008000000 */
[----:B------:R-:W-:Y:S01]  /*4430*/  UISETP.NE.AND UP4, UPT, UR42, 0x1, UPT ;  /* 0x000000012a00788c */ /* 0x000fe2000bf85270 */
[----:B------:R-:W1:Y:S01]  /*4440*/  LDCU.64 UR16, c[0x0][0xb28] ;  /* 0x00016500ff1077ac */ /* 0x000e620008000a00 */
[----:B------:R-:W-:Y:S02]  /*4450*/  ULEA UR24, UR54, UR24, 0x18 ;  /* 0x0000001836187291 */ /* 0x000fe4000f8ec0ff */
[----:B------:R-:W-:Y:S02]  /*4460*/  UISETP.NE.AND UP6, UPT, UR15, 0x1, UPT ;  /* 0x000000010f00788c */ /* 0x000fe4000bfc5270 */
[----:B------:R-:W-:Y:S02]  /*4470*/  UISETP.NE.AND UP5, UPT, UR30, 0x1, UPT ;  /* 0x000000011e00788c */ /* 0x000fe4000bfa5270 */
[----:B------:R-:W-:-:S02]  /*4480*/  USHF.R.U32.HI UR35, URZ, UR29, UR6 ;  /* 0x0000001dff237299 */ /* 0x000fc40008011606 */
[----:B------:R-:W-:Y:S02]  /*4490*/  USHF.R.U32.HI UR34, URZ, UR38, UR34 ;  /* 0x00000026ff227299 */ /* 0x000fe40008011622 */
[----:B------:R-:W-:Y:S01]  /*44a0*/  UISETP.NE.AND UP2, UPT, UR4, 0x1, UPT ;  /* 0x000000010400788c */ /* 0x000fe2000bf45270 */
[----:B------:R-:W-:-:S10]  /*44b0*/  UMOV UR12, URZ ;  /* 0x000000ff000c7c82 */ /* 0x000fd40008000000 */
.L_x_85:
[C---:B------:R-:W-:Y:S02]  /*44c0*/  LEA R12, R14.reuse, UR24, 0x3 ;  /* 0x000000180e0c7c11 */ /* 0x040fe4000f8e18ff */
[----:B------:R-:W-:Y:S02]  /*44d0*/  SHF.L.U32 R0, R13, 0x1f, RZ ;  /* 0x0000001f0d007819 */ /* 0x000fe400000006ff */
[----:B------:R-:W-:Y:S02]  /*44e0*/  LEA R8, R14, UR24, 0x4 ;  /* 0x000000180e087c11 */ /* 0x000fe4000f8e20ff */
[----:B---3--:R-:W3:Y:S02]  /*44f0*/  SYNCS.PHASECHK.TRANS64.TRYWAIT P0, [R12+URZ+0xa0], R0 ;  /* 0x0000a0000c0075a7 */ /* 0x008ee400080011ff */
[----:B---3--:R-:W-:Y:S05]  /*4500*/  @!P0 BRA `(.L_x_77) ;  /* 0x0000003800fc8947 */ /* 0x008fea0003800000 */
.L_x_155:
[----:B------:R-:W1:Y:S01]  /*4510*/  LDS.128 R8, [R8+0x130] ;  /* 0x0001300008087984 */ /* 0x000e620000000c00 */
[----:B------:R-:W-:Y:S01]  /*4520*/  UISETP.GE.AND UP0, UPT, UR42, 0x1, UPT ;  /* 0x000000012a00788c */ /* 0x000fe2000bf06270 */
[----:B------:R-:W-:Y:S01]  /*4530*/  @!PT LDS RZ, [RZ] ;  /* 0x00000000fffff984 */ /* 0x000fe20000000800 */
[----:B------:R-:W-:Y:S01]  /*4540*/  @!PT LDS RZ, [RZ] ;  /* 0x00000000fffff984 */ /* 0x000fe20000000800 */
[----:B------:R-:W-:Y:S01]  /*4550*/  @!PT LDS RZ, [RZ] ;  /* 0x00000000fffff984 */ /* 0x000fe20000000800 */
[----:B------:R-:W-:Y:S01]  /*4560*/  @!PT LDS RZ, [RZ] ;  /* 0x00000000fffff984 */ /* 0x000fe20000000800 */
[----:B------:R2:W-:Y:S06]  /*4570*/  MEMBAR.ALL.CTA ;  /* 0x0000000000007992 */ /* 0x0005ec0000008000 */
[----:B--2---:R-:W2:Y:S01]  /*4580*/  FENCE.VIEW.ASYNC.S ;  /* 0x00000000000073c6 */ /* 0x004ea20000000000 */
[----:B-1----:R-:W-:Y:S11]  /*4590*/  LOP3.LUT P0, RZ, R10, 0x1, RZ, 0xc0, !PT ;  /* 0x000000010aff7812 */ /* 0x002ff6000780c0ff */
[----:B------:R-:W-:Y:S02]  /*45a0*/  @!UPT UIADD3 URZ, UPT, UPT, URZ, URZ, URZ ;  /* 0x000000fffffff290 */ /* 0x000fe4000fffe0ff */
[----:B--2---:R-:W-:Y:S01]  /*45b0*/  VOTEU.ANY UP1, P0 ;  /* 0x0000000000ff7886 */ /* 0x004fe20000020100 */
[----:B------:R-:W-:Y:S11]  /*45c0*/  PLOP3.LUT P0, PT, PT, PT, UP1, 0x80, 0x8 ;  /* 0x000000000008781c */ /* 0x000ff60003f0f018 */
[----:B------:R-:W-:Y:S02]  /*45d0*/  @!UPT UIADD3 URZ, UPT, UPT, URZ, URZ, URZ ;  /* 0x000000fffffff290 */ /* 0x000fe4000fffe0ff */
[----:B---3--:R-:W-:Y:S02]  /*45e0*/  @P0 SHF.R.U32.HI R0, RZ, 0x10, R9 ;  /* 0x00000010ff000819 */ /* 0x008fe40000011609 */
[----:B------:R-:W-:Y:S02]  /*45f0*/  @P0 MOV R6, R8 ;  /* 0x0000000800060202 */ /* 0x000fe40000000f00 */
[----:B------:R-:W-:Y:S01]  /*4600*/  @P0 R2UR UR4, R0 ;  /* 0x00000000000402ca */ /* 0x000fe200000e0000 */
[----:B------:R-:W-:Y:S01]  /*4610*/  VIADD R0, R12, 0xb0 ;  /* 0x000000b00c007836 */ /* 0x000fe20000000000 */
[----:B------:R-:W-:Y:S02]  /*4620*/  @P0 LOP3.LUT R8, R9, 0xffff, RZ, 0xc0, !PT ;  /* 0x0000ffff09080812 */ /* 0x000fe400078ec0ff */
[----:B------:R-:W-:Y:S02]  /*4630*/  @P0 R2UR UR6, R6 ;  /* 0x00000000060602ca */ /* 0x000fe400000e0000 */
[----:B------:R-:W-:Y:S02]  /*4640*/  PRMT R0, RZ, 0x654, R0 ;  /* 0x00000654ff007816 */ /* 0x000fe40000000000 */
[----:B------:R-:W-:Y:S02]  /*4650*/  @P0 R2UR UR5, R8 ;  /* 0x00000000080502ca */ /* 0x000fe400000e0000 */
[----:B------:R1:W-:Y:S03]  /*4660*/  SYNCS.ARRIVE.TRANS64.RED.A1T0 RZ, [R0+URZ], RZ ;  /* 0x000000ff00ff79a7 */ /* 0x0003e600081004ff */
[----:B------:R-:W-:Y:S04]  /*4670*/  @UP1 UMOV UR27, UR4 ;  /* 0x00000004001b1c82 */ /* 0x000fe80008000000 */
[----:B------:R-:W-:Y:S04]  /*4680*/  @UP1 UMOV UR14, UR6 ;  /* 0x00000006000e1c82 */ /* 0x000fe80008000000 */
[----:B------:R-:W-:Y:S01]  /*4690*/  @UP1 UMOV UR13, UR5 ;  /* 0x00000005000d1c82 */ /* 0x000fe20008000000 */
[----:B------:R-:W-:Y:S05]  /*46a0*/  BRA.U !UP0, `(.L_x_78) ;  /* 0x0000000108a47547 */ /* 0x000fea000b800000 */
[----:B------:R-:W-:Y:S02]  /*46b0*/  UIMAD.WIDE.U32 UR8, UR13, UR31, URZ ;  /* 0x0000001f0d0872a5 */ /* 0x000fe4000f8e00ff */
[----:B------:R-:W-:Y:S02]  /*46c0*/  UIMAD.WIDE.U32 UR10, UR14, UR28, URZ ;  /* 0x0000001c0e0a72a5 */ /* 0x000fe4000f8e00ff */
[----:B------:R-:W-:Y:S02]  /*46d0*/  USEL UR4, UR32, UR34, !UP5 ;  /* 0x0000002220047287 */ /* 0x000fe4000e800000 */
[----:B------:R-:W-:Y:S02]  /*46e0*/  USEL UR7, UR33, UR35, !UP6 ;  /* 0x0000002321077287 */ /* 0x000fe4000f000000 */
[----:B------:R-:W-:Y:S02]  /*46f0*/  UIMAD.WIDE.U32 UR18, UR4, UR16, URZ ;  /* 0x00000010041272a5 */ /* 0x000fe4000f8e00ff */
[----:B------:R-:W-:Y:S01]  /*4700*/  UIMAD.WIDE.U32 UR20, UR7, UR16, URZ ;  /* 0x00000010071472a5 */ /* 0x000fe2000f8e00ff */
[----:B------:R-:W-:Y:S02]  /*4710*/  UMOV UR5, UR9 ;  /* 0x0000000900057c82 */ /* 0x000fe40008000000 */
[----:B------:R-:W-:Y:S03]  /*4720*/  USHF.R.U32.HI UR6, URZ, UR38, UR5 ;  /* 0x00000026ff067299 */ /* 0x000fe60008011605 */
[----:B------:R-:W-:Y:S01]  /*4730*/  UMOV UR5, UR11 ;  /* 0x0000000b00057c82 */ /* 0x000fe20008000000 */
[----:B------:R-:W-:Y:S02]  /*4740*/  USEL UR6, UR13, UR6, !UP5 ;  /* 0x000000060d067287 */ /* 0x000fe4000e800000 */
[----:B------:R-:W-:Y:S02]  /*4750*/  USHF.R.U32.HI UR8, URZ, UR29, UR5 ;  /* 0x0000001dff087299 */ /* 0x000fe40008011605 */
[----:B------:R-:W-:Y:S01]  /*4760*/  UIMAD.WIDE.U32 UR10, UR6, UR16, URZ ;  /* 0x00000010060a72a5 */ /* 0x000fe2000f8e00ff */
[----:B------:R-:W-:Y:S02]  /*4770*/  UMOV UR5, UR19 ;  /* 0x0000001300057c82 */ /* 0x000fe40008000000 */
[----:B------:R-:W-:Y:S03]  /*4780*/  @UP4 USHF.R.U32.HI UR4, URZ, UR17, UR5 ;  /* 0x00000011ff044299 */ /* 0x000fe60008011605 */
[----:B------:R-:W-:Y:S01]  /*4790*/  UMOV UR5, UR21 ;  /* 0x0000001500057c82 */ /* 0x000fe20008000000 */
[----:B------:R-:W-:Y:S02]  /*47a0*/  UIMAD UR4, UR42, UR4, URZ ;  /* 0x000000042a0472a4 */ /* 0x000fe4000f8e02ff */
[----:B------:R-:W-:Y:S02]  /*47b0*/  @UP4 USHF.R.U32.HI UR7, URZ, UR17, UR5 ;  /* 0x00000011ff074299 */ /* 0x000fe40008011605 */
[----:B------:R-:W-:Y:S02]  /*47c0*/  USEL UR5, UR14, UR8, !UP6 ;  /* 0x000000080e057287 */ /* 0x000fe4000f000000 */
[----:B------:R-:W-:Y:S02]  /*47d0*/  UIMAD UR8, UR42, UR7, URZ ;  /* 0x000000072a0872a4 */ /* 0x000fe4000f8e02ff */
[----:B------:R-:W-:Y:S03]  /*47e0*/  UISETP.GE.AND UP0, UPT, UR6, UR4, UPT ;  /* 0x000000040600728c */ /* 0x000fe6000bf06270 */
[----:B------:R-:W-:Y:S01]  /*47f0*/  UMOV UR4, UR11 ;  /* 0x0000000b00047c82 */ /* 0x000fe20008000000 */
[----:B------:R-:W-:Y:S02]  /*4800*/  UISETP.GE.OR UP0, UPT, UR5, UR8, UP0 ;  /* 0x000000080500728c */ /* 0x000fe40008706670 */
[----:B------:R-:W-:Y:S02]  /*4810*/  USHF.R.U32.HI UR4, URZ, UR17, UR4 ;  /* 0x00000011ff047299 */ /* 0x000fe40008011604 */
[----:B------:R-:W-:Y:S02]  /*4820*/  UIMAD.WIDE.U32 UR8, UR5, UR16, URZ ;  /* 0x00000010050872a5 */ /* 0x000fe4000f8e00ff */
[----:B------:R-:W-:Y:S04]  /*4830*/  USEL UR10, UR6, UR4, !UP4 ;  /* 0x00000004060a7287 */ /* 0x000fe8000e000000 */
[----:B------:R-:W-:Y:S01]  /*4840*/  UIADD3 UR11, UPT, UPT, -UR10, URZ, URZ ;  /* 0x000000ff0a0b7290 */ /* 0x000fe2000fffe1ff */
[----:B------:R-:W-:Y:S02]  /*4850*/  @!UP0 UMOV UR4, UR9 ;  /* 0x0000000900048c82 */ /* 0x000fe40008000000 */
[----:B------:R-:W-:Y:S02]  /*4860*/  @!UP0 USHF.R.U32.HI UR4, URZ, UR17, UR4 ;  /* 0x00000011ff048299 */ /* 0x000fe40008011604 */
[----:B------:R-:W-:Y:S02]  /*4870*/  UIMAD UR8, UR42, UR11, UR6 ;  /* 0x0000000b2a0872a4 */ /* 0x000fe4000f8e0206 */
[----:B------:R-:W-:Y:S04]  /*4880*/  @!UP0 USEL UR4, UR5, UR4, !UP4 ;  /* 0x0000000405048287 */ /* 0x000fe8000e000000 */
[----:B------:R-:W-:Y:S02]  /*4890*/  @!UP0 UIMAD UR8, UR7, UR8, UR4 ;  /* 0x00000008070882a4 */ /* 0x000fe4000f8e0204 */
[----:B------:R-:W-:Y:S02]  /*48a0*/  @!UP0 UIADD3 UR9, UPT, UPT, UR10, -UR4, URZ ;  /* 0x800000040a098290 */ /* 0x000fe4000fffe0ff */
[----:B------:R-:W-:Y:S02]  /*48b0*/  UIADD3 UR4, UPT, UPT, -UR5, URZ, URZ ;  /* 0x000000ff05047290 */ /* 0x000fe4000fffe1ff */
[----:B------:R-:W-:Y:S02]  /*48c0*/  UIADD3 UR7, UPT, UPT, -UR6, URZ, URZ ;  /* 0x000000ff06077290 */ /* 0x000fe4000fffe1ff */
[----:B------:R-:W-:Y:S02]  /*48d0*/  @!UP0 UIMAD UR6, UR9, UR42, UR5 ;  /* 0x0000002a090682a4 */ /* 0x000fe4000f8e0205 */
[----:B------:R-:W-:Y:S02]  /*48e0*/  UIMAD UR14, UR15, UR4, UR14 ;  /* 0x000000040f0e72a4 */ /* 0x000fe4000f8e020e */
[----:B------:R-:W-:Y:S01]  /*48f0*/  UIMAD UR13, UR30, UR7, UR13 ;  /* 0x000000071e0d72a4 */ /* 0x000fe2000f8e020d */
[----:B------:R-:W-:Y:S02]  /*4900*/  @!UP0 UMOV UR5, UR8 ;  /* 0x0000000800058c82 */ /* 0x000fe40008000000 */
[----:B------:R-:W-:Y:S02]  /*4910*/  UIMAD UR14, UR5, UR15, UR14 ;  /* 0x0000000f050e72a4 */ /* 0x000fe4000f8e020e */
[----:B------:R-:W-:Y:S11]  /*4920*/  UIMAD UR13, UR6, UR30, UR13 ;  /* 0x0000001e060d72a4 */ /* 0x000ff6000f8e020d */
[----:B------:R-:W-:Y:S01]  /*4930*/  @!UPT UIADD3 URZ, UPT, UPT, URZ, URZ, URZ ;  /* 0x000000fffffff290 */ /* 0x000fe2000fffe0ff */
.L_x_78:
[----:B------:R-:W2:Y:S01]  /*4940*/  @!UP2 LDCU.128 UR20, c[0x0][0xb10] ;  /* 0x00016200ff14a7ac */ /* 0x000ea20008000c00 */
[C---:B------:R-:W-:Y:S02]  /*4950*/  ISETP.NE.U32.AND P1, PT, R4.reuse, RZ, PT ;  /* 0x000000ff0400720c */ /* 0x040fe40003f25070 */
[----:B------:R-:W-:Y:S02]  /*4960*/  ISETP.NE.U32.AND P0, PT, R4, RZ, PT ;  /* 0x000000ff0400720c */ /* 0x000fe40003f05070 */
[C---:B------:R-:W-:Y:S02]  /*4970*/  ISETP.NE.AND.EX P1, PT, R5.reuse, RZ, PT, P1 ;  /* 0x000000ff0500720c */ /* 0x040fe40003f25310 */
[----:B------:R-:W-:Y:S01]  /*4980*/  ISETP.NE.AND.EX P0, PT, R5, RZ, PT, P0 ;  /* 0x000000ff0500720c */ /* 0x000fe20003f05300 */
[----:B------:R-:W3:Y:S01]  /*4990*/  @!UP2 LDCU UR5, c[0x0][0xb0c] ;  /* 0x00016180ff05a7ac */ /* 0x000ee20008000800 */
[----:B------:R-:W-:Y:S02]  /*49a0*/  USHF.L.U32 UR11, UR25, 0x6, URZ ;  /* 0x00000006190b7899 */ /* 0x000fe400080006ff */
[----:B------:R-:W-:Y:S02]  /*49b0*/  USHF.L.U32 UR10, UR26, 0x6, URZ ;  /* 0x000000061a0a7899 */ /* 0x000fe400080006ff */
[----:B--2---:R-:W-:Y:S07]  /*49c0*/  UIMAD.WIDE.U32 UR6, UR14, UR20, URZ ;  /* 0x000000140e0672a5 */ /* 0x004fee000f8e00ff */
[----:B------:R-:W-:Y:S01]  /*49d0*/  @!UP2 UMOV UR4, UR7 ;  /* 0x000000070004ac82 */ /* 0x000fe20008000000 */
[----:B---3--:R-:W-:Y:S02]  /*49e0*/  @!UP2 UISETP.NE.AND UP0, UPT, UR5, 0x1, UPT ;  /* 0x000000010500a88c */ /* 0x008fe4000bf05270 */
[----:B------:R-:W-:Y:S02]  /*49f0*/  @!UP2 USHF.R.U32.HI UR4, URZ, UR21, UR4 ;  /* 0x00000015ff04a299 */ /* 0x000fe40008011604 */
[----:B------:R-:W-:Y:S02]  /*4a00*/  UIMAD.WIDE.U32 UR6, UR13, UR23, URZ ;  /* 0x000000170d0672a5 */ /* 0x000fe4000f8e00ff */
[----:B------:R-:W-:Y:S02]  /*4a10*/  @!UP2 USEL UR8, UR14, UR4, !UP0 ;  /* 0x000000040e08a287 */ /* 0x000fe4000c000000 */
[----:B------:R-:W-:Y:S03]  /*4a20*/  @!UP2 UISETP.NE.AND UP0, UPT, UR22, 0x1, UPT ;  /* 0x000000011600a88c */ /* 0x000fe6000bf05270 */
[----:B------:R-:W-:Y:S02]  /*4a30*/  @!UP2 UMOV UR6, UR7 ;  /* 0x000000070006ac82 */ /* 0x000fe40008000000 */
[----:B------:R-:W2:Y:S02]  /*4a40*/  @!UP2 LDCU UR4, c[0x0][0xb20] ;  /* 0x00016400ff04a7ac */ /* 0x000ea40008000800 */
[----:B--2---:R-:W-:Y:S04]  /*4a50*/  @!UP2 USHF.R.U32.HI UR6, URZ, UR4, UR6 ;  /* 0x00000004ff06a299 */ /* 0x004fe80008011606 */
[----:B------:R-:W-:Y:S04]  /*4a60*/  @!UP2 USEL UR6, UR13, UR6, !UP0 ;  /* 0x000000060d06a287 */ /* 0x000fe8000c000000 */
[----:B------:R-:W-:Y:S02]  /*4a70*/  @!UP2 UIADD3 UR4, UPT, UPT, -UR8, UR6, URZ ;  /* 0x000000060804a290 */ /* 0x000fe4000fffe1ff */
[----:B------:R-:W-:Y:S02]  /*4a80*/  @!UP2 UIADD3 UR6, UPT, UPT, UR8, -UR6, URZ ;  /* 0x800000060806a290 */ /* 0x000fe4000fffe0ff */
[----:B------:R-:W-:Y:S02]  /*4a90*/  @!UP2 UIMAD UR14, UR4, UR5, UR14 ;  /* 0x00000005040ea2a4 */ /* 0x000fe4000f8e020e */
[----:B------:R-:W-:Y:S01]  /*4aa0*/  @!UP2 UIMAD UR13, UR6, UR22, UR13 ;  /* 0x00000016060da2a4 */ /* 0x000fe2000f8e020d */
[----:B------:R-:W-:Y:S11]  /*4ab0*/  BRA.U UP3, `(.L_x_79) ;  /* 0x0000000103107547 */ /* 0x000ff6000b800000 */
[----:B------:R-:W-:Y:S04]  /*4ac0*/  MOV R6, UR37 ;  /* 0x0000002500067c02 */ /* 0x000fe80008000f00 */
[----:B------:R-:W-:Y:S04]  /*4ad0*/  SHF.L.U32 R6, R6, 0x1f, RZ ;  /* 0x0000001f06067819 */ /* 0x000fe800000006ff */
[----:B------:R-:W2:Y:S02]  /*4ae0*/  SYNCS.PHASECHK.TRANS64.TRYWAIT P2, [UR24+0x98], R6 ;  /* 0x00009806ff0075a7 */ /* 0x000ea40008041118 */
[----:B--2---:R-:W-:Y:S05]  /*4af0*/  @!P2 BRA `(.L_x_80) ;  /* 0x000000340094a947 */ /* 0x004fea0003800000 */
.L_x_79:
[----:B------:R-:W-:Y:S05]  /*4b00*/  @!P1 BRA `(.L_x_81) ;  /* 0x0000000000309947 */ /* 0x000fea0003800000 */
[----:B----4-:R-:W-:Y:S01]  /*4b10*/  ISETP.NE.U32.AND P1, PT, R2, RZ, PT ;  /* 0x000000ff0200720c */ /* 0x010fe20003f25070 */
[----:B------:R-:W2:Y:S01]  /*4b20*/  LDCU.64 UR4, c[0x0][0x358] ;  /* 0x00006b00ff0477ac */ /* 0x000ea20008000a00 */
[----:B------:R-:W-:Y:S02]  /*4b30*/  IMAD.MOV.U32 R45, RZ, RZ, 0x1 ;  /* 0x00000001ff2d7424 */ /* 0x000fe400078e00ff */
[----:B------:R-:W-:Y:S11]  /*4b40*/  ISETP.NE.AND.EX P1, PT, R3, RZ, PT, P1 ;  /* 0x000000ff0300720c */ /* 0x000ff60003f25310 */
[----:B------:R-:W-:Y:S02]  /*4b50*/  @!UPT UIADD3 URZ, UPT, UPT, URZ, URZ, URZ ;  /* 0x000000fffffff290 */ /* 0x000fe4000fffe0ff */
[----:B------:R-:W3:Y:S01]  /*4b60*/  @P1 LDC.64 R8, c[0x0][0x888] ;  /* 0x00022200ff081b82 */ /* 0x000ee20000000a00 */
[----:B-1----:R-:W-:Y:S04]  /*4b70*/  @P1 IMAD R0, R4, UR36, RZ ;  /* 0x0000002404001c24 */ /* 0x002fe8000f8e02ff */
[----:B---3--:R-:W-:Y:S04]  /*4b80*/  @P1 IMAD.WIDE R8, R0, 0x4, R8 ;  /* 0x0000000400081825 */ /* 0x008fe800078e0208 */
[----:B------:R-:W-:Y:S01]  /*4b90*/  HFMA2 R0, -RZ, RZ, 0, 5.9604644775390625e-08 ;  /* 0x00000001ff007431 */ /* 0x000fe200000001ff */
[----:B--2--5:R2:W5:Y:S04]  /*4ba0*/  @P1 LDG.E R26, desc[UR4][R8.64] ;  /* 0x00000004081a1981 */ /* 0x024568000c1e1900 */
[----:B------:R-:W-:Y:S01]  /*4bb0*/  @!P1 PRMT R45, R0, 0x7610, R45 ;  /* 0x00007610002d9816 */ /* 0x000fe2000000002d */
[----:B--2---:R-:W3:Y:S06]  /*4bc0*/  @!P1 LDC R26, c[0x0][0x880] ;  /* 0x00022000ff1a9b82 */ /* 0x004eec0000000800 */
.L_x_81:
[----:B---3-5:R-:W-:Y:S01]  /*4bd0*/  @!P0 FSETP.EQ.AND P1, PT, R26, RZ, PT ;  /* 0x000000ff1a00820b */ /* 0x028fe20003f22000 */
[----:B------:R-:W-:Y:S01]  /*4be0*/  @!UPT UIADD3 URZ, UPT, UPT, URZ, URZ, URZ ;  /* 0x000000fffffff290 */ /* 0x000fe2000fffe0ff */
[----:B------:R-:W-:Y:S11]  /*4bf0*/  @!P0 BRA `(.L_x_82) ;  /* 0x0000000000188947 */ /* 0x000ff60003800000 */
[----:B------:R-:W-:Y:S02]  /*4c00*/  LOP3.LUT P0, RZ, R45, 0xff, RZ, 0xc0, !PT ;  /* 0x000000ff2dff7812 */ /* 0x000fe4000780c0ff */
[----:B----4-:R-:W-:Y:S04]  /*4c10*/  ISETP.NE.U32.AND P1, PT, R2, RZ, PT ;  /* 0x000000ff0200720c */ /* 0x010fe80003f25070 */
[----:B------:R-:W-:Y:S04]  /*4c20*/  ISETP.NE.AND.EX P1, PT, R3, RZ, PT, P1 ;  /* 0x000000ff0300720c */ /* 0x000fe80003f25310 */
[----:B------:R-:W-:Y:S03]  /*4c30*/  PLOP3.LUT P1, PT, P1, PT, PT, 0x8, 0x80 ;  /* 0x000000000080781c */ /* 0x000fe60000f2e170 */
[----:B------:R-:W-:Y:S11]  /*4c40*/  @P0 FSETP.EQ.AND P1, PT, R26, RZ, PT ;  /* 0x000000ff1a00020b */ /* 0x000ff60003f22000 */
[----:B------:R-:W-:Y:S02]  /*4c50*/  @!UPT UIADD3 URZ, UPT, UPT, URZ, URZ, URZ ;  /* 0x000000fffffff290 */ /* 0x000fe4000fffe0ff */
.L_x_82:
[----:B------:R-:W-:Y:S01]  /*4c60*/  ULEA UR4, UR12, UR24, 0x3 ;  /* 0x000000180c047291 */ /* 0x000fe2000f8e18ff */
[----:B------:R-:W-:Y:S02]  /*4c70*/  SHF.L.U32 R9, R15, 0x1f, RZ ;  /* 0x0000001f0f097819 */ /* 0x000fe400000006ff */
[----:B------:R-:W-:Y:S04]  /*4c80*/  ELECT P0, URZ, PT ;  /* 0x0000000000ff782f */ /* 0x000fe80003800000 */
[----:B------:R-:W-:Y:S02]  /*4c90*/  PLOP3.LUT P1, PT, P1, P0, PT, 0xf2, 0x2f ;  /* 0x00000000002f781c */ /* 0x000fe40000f21e72 */
[----:B------:R-:W2:Y:S11]  /*4ca0*/  SYNCS.PHASECHK.TRANS64.TRYWAIT P2, [UR4+0x78], R9 ;  /* 0x00007809ff0075a7 */ /* 0x000eb60008041104 */
[----:B------:R-:W-:Y:S05]  /*4cb0*/  @!P1 IADD3 R8, P0, PT, R16, 0x580, RZ ;  /* 0x0000058010089810 */ /* 0x000fea0007f1e0ff */
[----:B-1----:R-:W-:Y:S01]  /*4cc0*/  @!P1 IMAD.X R6, RZ, RZ, R17, P0 ;  /* 0x000000ffff069224 */ /* 0x002fe200000e0611 */
[----:B--2---:R-:W-:Y:S07]  /*4cd0*/  @!P2 BRA `(.L_x_83) ;  /* 0x000000340034a947 */ /* 0x004fee0003800000 */
.L_x_158:
[----:B------:R-:W-:Y:S01]  /*4ce0*/  @!P1 R2UR UR7, R6 ;  /* 0x00000000060792ca */ /* 0x000fe200000e0000 */
[----:B------:R-:W-:Y:S01]  /*4cf0*/  UIADD3 UR5, UPT, UPT, UR12, 0x1, URZ ;  /* 0x000000010c057890 */ /* 0x000fe2000fffe0ff */
[----:B------:R-:W-:Y:S01]  /*4d00*/  @!P1 R2UR UR6, R8 ;  /* 0x00000000080692ca */ /* 0x000fe200000e0000 */
[----:B------:R-:W-:Y:S01]  /*4d10*/  UIADD3 UR9, UPT, UPT, UR4, 0x60, URZ ;  /* 0x0000006004097890 */ /* 0x000fe2000fffe0ff */
[----:B------:R-:W-:Y:S01]  /*4d20*/  @!P1 IMAD.MOV.U32 R6, RZ, RZ, 0x1000 ;  /* 0x00001000ff069424 */ /* 0x000fe200078e00ff */
[----:B------:R-:W-:Y:S01]  /*4d30*/  UISETP.NE.AND UP0, UPT, UR5, 0x3, UPT ;  /* 0x000000030500788c */ /* 0x000fe2000bf05270 */
[----:B------:R-:W-:Y:S01]  /*4d40*/  VIADD R14, R14, 0x1 ;  /* 0x000000010e0e7836 */ /* 0x000fe20000000000 */
[----:B------:R-:W-:Y:S01]  /*4d50*/  UMOV UR22, 0x0 ;  /* 0x0000000000167882 */ /* 0x000fe20000000000 */
[----:B------:R-:W-:Y:S01]  /*4d60*/  UMOV UR23, 0x10000000 ;  /* 0x1000000000177882 */ /* 0x000fe20000000000 */
[----:B------:R-:W-:Y:S04]  /*4d70*/  UPRMT UR20, UR54, 0x654, UR9 ;  /* 0x0000065436147896 */ /* 0x000fe80008000009 */
[----:B-1----:R-:W-:Y:S01]  /*4d80*/  IMAD.U32 R9, RZ, RZ, UR7 ;  /* 0x00000007ff097e24 */ /* 0x002fe2000f8e00ff */
[----:B------:R-:W-:Y:S01]  /*4d90*/  USEL UR7, URZ, 0x1, UP0 ;  /* 0x00000001ff077887 */ /* 0x000fe20008000000 */
[----:B------:R-:W-:Y:S01]  /*4da0*/  IMAD.U32 R8, RZ, RZ, UR6 ;  /* 0x00000006ff087e24 */ /* 0x000fe2000f8e00ff */
[----:B------:R-:W-:Y:S02]  /*4db0*/  USEL UR6, UR5, URZ, UP0 ;  /* 0x000000ff05067287 */ /* 0x000fe40008000000 */
[----:B------:R-:W-:Y:S01]  /*4dc0*/  VOTEU.ALL UP0, P1 ;  /* 0x0000000000ff7886 */ /* 0x000fe20000800000 */
[----:B------:R-:W-:Y:S02]  /*4dd0*/  @!P1 R2UR UR19, R9 ;  /* 0x00000000091392ca */ /* 0x000fe400000e0000 */
[----:B------:R-:W-:Y:S02]  /*4de0*/  @!P1 R2UR UR18, R8 ;  /* 0x00000000081292ca */ /* 0x000fe400000e0000 */
[----:B------:R-:W-:Y:S01]  /*4df0*/  @!UP0 ULEA UR5, UR12, UR24, 0xc ;  /* 0x000000180c058291 */ /* 0x000fe2000f8e60ff */
[----:B------:R-:W-:Y:S02]  /*4e00*/  LOP3.LUT R15, R15, UR7, RZ, 0x3c, !PT ;  /* 0x000000070f0f7c12 */ /* 0x000fe4000f8e3cff */
[----:B------:R-:W-:Y:S01]  /*4e10*/  UMOV UR12, UR36 ;  /* 0x00000024000c7c82 */ /* 0x000fe20008000000 */
[----:B------:R-:W-:Y:S01]  /*4e20*/  @!UP0 UIADD3 UR8, UPT, UPT, UR5, 0x200, URZ ;  /* 0x0000020005088890 */ /* 0x000fe2000fffe0ff */
[----:B------:R-:W-:Y:S01]  /*4e30*/  SHF.L.U32 R0, R15, 0x1f, RZ ;  /* 0x0000001f0f007819 */ /* 0x000fe200000006ff */
[----:B------:R-:W-:Y:S01]  /*4e40*/  VOTEU.ALL UP0, P1 ;  /* 0x0000000000ff7886 */ /* 0x000fe20000800000 */
[----:B------:R-:W-:Y:S06]  /*4e50*/  ULEA UR5, UR6, UR24, 0x3 ;  /* 0x0000001806057291 */ /* 0x000fec000f8e18ff */
[----:B------:R1:W-:Y:S01]  /*4e60*/  @!UP0 UTMALDG.3D [UR8], [UR18], desc[UR22] ;  /* 0x00001608120085b4 */ /* 0x0003e20008011000 */
[----:B------:R1:W-:Y:S01]  /*4e70*/  @!P1 SYNCS.ARRIVE.TRANS64.RED.A0TR RZ, [UR4+0x60], R6 ;  /* 0x00006006ffff99a7 */ /* 0x0003e20008300404 */
[----:B------:R-:W-:Y:S01]  /*4e80*/  SYNCS.ARRIVE.TRANS64.RED.A1T0 RZ, [UR20], RZ ;  /* 0x000000ffffff79a7 */ /* 0x000fe20008100414 */
[----:B------:R-:W2:Y:S02]  /*4e90*/  SYNCS.PHASECHK.TRANS64.TRYWAIT P0, [UR5+0x78], R0 ;  /* 0x00007800ff0075a7 */ /* 0x000ea40008001105 */
[----:B-12---:R-:W-:Y:S05]  /*4ea0*/  @!P0 BRA `(.L_x_84) ;  /* 0x0000003000d88947 */ /* 0x006fea0003800000 */
.L_x_160:
[----:B------:R-:W-:Y:S01]  /*4eb0*/  UIADD3 UR9, UPT, UPT, UR5, 0x60, URZ ;  /* 0x0000006005097890 */ /* 0x000fe2000fffe0ff */
[----:B-1----:R-:W-:Y:S01]  /*4ec0*/  @!P1 IADD3 R6, P0, PT, R16, 0x580, RZ ;  /* 0x0000058010069810 */ /* 0x002fe20007f1e0ff */
[----:B------:R-:W-:Y:S01]  /*4ed0*/  UPLOP3.LUT UP3, UPT, UPT, UPT, UPT, 0x80, 0x8 ;  /* 0x000000000008789c */ /* 0x000fe20003f6f070 */
[----:B------:R-:W-:Y:S01]  /*4ee0*/  R2UR UR23, R47 ;  /* 0x000000002f1772ca */ /* 0x000fe200000e0000 */
[----:B------:R-:W-:Y:S01]  /*4ef0*/  UMOV UR20, 0x0 ;  /* 0x0000000000147882 */ /* 0x000fe20000000000 */
[----:B------:R-:W-:Y:S01]  /*4f00*/  @!P1 R2UR UR7, R6 ;  /* 0x00000000060792ca */ /* 0x000fe200000e0000 */
[----:B------:R-:W-:Y:S01]  /*4f10*/  @!P1 IMAD.X R0, RZ, RZ, R17, P0 ;  /* 0x000000ffff009224 */ /* 0x000fe200000e0611 */
[----:B------:R-:W-:Y:S01]  /*4f20*/  UMOV UR21, 0x10000000 ;  /* 0x1000000000157882 */ /* 0x000fe20000000000 */
[----:B------:R-:W-:Y:S01]  /*4f30*/  UMOV UR12, UR36 ;  /* 0x00000024000c7c82 */ /* 0x000fe20008000000 */
[----:B------:R-:W-:Y:S01]  /*4f40*/  VOTEU.ALL UP0, P1 ;  /* 0x0000000000ff7886 */ /* 0x000fe20000800000 */
[----:B------:R-:W-:Y:S01]  /*4f50*/  R2UR UR22, R48 ;  /* 0x00000000301672ca */ /* 0x000fe200000e0000 */
[----:B------:R-:W-:Y:S01]  /*4f60*/  UMOV UR36, UR27 ;  /* 0x0000001b00247c82 */ /* 0x000fe20008000000 */
[----:B------:R-:W-:Y:S02]  /*4f70*/  @!P1 R2UR UR4, R0 ;  /* 0x00000000000492ca */ /* 0x000fe400000e0000 */
[----:B------:R-:W-:Y:S01]  /*4f80*/  @!UP0 UIADD3 UR10, UPT, UPT, UR10, 0x20, URZ ;  /* 0x000000200a0a8890 */ /* 0x000fe2000fffe0ff */
[C---:B------:R-:W-:Y:S01]  /*4f90*/  ISETP.NE.AND P0, PT, R14.reuse, 0x2, PT ;  /* 0x000000020e00780c */ /* 0x040fe20003f05270 */
[----:B------:R-:W-:Y:S02]  /*4fa0*/  UIADD3 UR26, UPT, UPT, UR13, UR23, URZ ;  /* 0x000000170d1a7290 */ /* 0x000fe4000fffe0ff */
[----:B------:R-:W-:Y:S01]  /*4fb0*/  IMAD.U32 R8, RZ, RZ, UR7 ;  /* 0x00000007ff087e24 */ /* 0x000fe2000f8e00ff */
[----:B------:R-:W-:Y:S02]  /*4fc0*/  SEL R0, RZ, 0x1, P0 ;  /* 0x00000001ff007807 */ /* 0x000fe40000000000 */
[----:B------:R-:W-:Y:S02]  /*4fd0*/  SEL R14, R14, RZ, P0 ;  /* 0x000000ff0e0e7207 */ /* 0x000fe40000000000 */
[----:B------:R-:W-:Y:S01]  /*4fe0*/  @!P1 R2UR UR18, R8 ;  /* 0x00000000081292ca */ /* 0x000fe200000e0000 */
[----:B------:R-:W-:Y:S01]  /*4ff0*/  UIADD3 UR25, UPT, UPT, UR14, UR22, URZ ;  /* 0x000000160e197290 */ /* 0x000fe2000fffe0ff */
[----:B------:R-:W-:Y:S01]  /*5000*/  IMAD.U32 R9, RZ, RZ, UR4 ;  /* 0x00000004ff097e24 */ /* 0x000fe2000f8e00ff */
[----:B------:R-:W-:Y:S01]  /*5010*/  @!UP0 ULEA UR4, UR6, UR24, 0xc ;  /* 0x0000001806048291 */ /* 0x000fe2000f8e60ff */
[----:B------:R-:W-:Y:S03]  /*5020*/  LOP3.LUT R13, R13, R0, RZ, 0x3c, !PT ;  /* 0x000000000d0d7212 */ /* 0x000fe600078e3cff */
[----:B------:R-:W-:Y:S01]  /*5030*/  @!P1 R2UR UR19, R9 ;  /* 0x00000000091392ca */ /* 0x000fe200000e0000 */
[----:B------:R-:W-:Y:S01]  /*5040*/  @!UP0 UIADD3 UR8, UPT, UPT, UR4, 0x200, URZ ;  /* 0x0000020004088890 */ /* 0x000fe2000fffe0ff */
[----:B------:R-:W-:Y:S01]  /*5050*/  VOTEU.ALL UP0, P1 ;  /* 0x0000000000ff7886 */ /* 0x000fe20000800000 */
[----:B------:R-:W-:Y:S10]  /*5060*/  UPRMT UR4, UR54, 0x654, UR9 ;  /* 0x0000065436047896 */ /* 0x000ff40008000009 */
[----:B------:R1:W-:Y:S01]  /*5070*/  @!UP0 UTMALDG.3D [UR8], [UR18], desc[UR20] ;  /* 0x00001408120085b4 */ /* 0x0003e20008011000 */
[----:B------:R3:W-:Y:S01]  /*5080*/  @!P1 SYNCS.ARRIVE.TRANS64.RED.A0TR RZ, [UR5+0x60], R7 ;  /* 0x00006007ffff99a7 */ /* 0x0007e20008300405 */
[----:B------:R-:W-:Y:S01]  /*5090*/  SYNCS.ARRIVE.TRANS64.RED.A1T0 RZ, [UR4], RZ ;  /* 0x000000ffffff79a7 */ /* 0x000fe20008100404 */
[----:B------:R-:W-:Y:S04]  /*50a0*/  UIADD3 UR4, UPT, UPT, UR6, 0x1, URZ ;  /* 0x0000000106047890 */ /* 0x000fe8000fffe0ff */
[----:B------:R-:W-:Y:S04]  /*50b0*/  UISETP.NE.AND UP0, UPT, UR4, 0x3, UPT ;  /* 0x000000030400788c */ /* 0x000fe8000bf05270 */
[----:B------:R-:W-:Y:S06]  /*50c0*/  USEL UR5, URZ, 0x1, UP0 ;  /* 0x00000001ff057887 */ /* 0x000fec0008000000 */
[----:B------:R-:W-:Y:S01]  /*50d0*/  LOP3.LUT R15, R15, UR5, RZ, 0x3c, !PT ;  /* 0x000000050f0f7c12 */ /* 0x000fe2000f8e3cff */
[----:B-1----:R-:W-:Y:S01]  /*50e0*/  USEL UR12, UR4, URZ, UP0 ;  /* 0x000000ff040c7287 */ /* 0x002fe20008000000 */
[----:B------:R-:W-:Y:S11]  /*50f0*/  BRA.U UP1, `(.L_x_85) ;  /* 0xfffffff101f07547 */ /* 0x000ff6000b83ffff */
[----:B------:R-:W-:Y:S01]  /*5100*/  UIADD3 UR24, UPT, UPT, UR24, 0x78, URZ ;  /* 0x0000007818187890 */ /* 0x000fe2000fffe0ff */
[----:B----4-:R-:W-:-:S03]  /*5110*/  SHF.L.U32 R2, R15, 0x1f, RZ ;  /* 0x0000001f0f027819 */ /* 0x010fc600000006ff */
[----:B------:R-:W-:-:S09]  /*5120*/  ULEA UR4, UR12, UR24, 0x3 ;  /* 0x000000180c047291 */ /* 0x000fd2000f8e18ff */
[----:B------:R-:W1:Y:S02]  /*5130*/  SYNCS.PHASECHK.TRANS64.TRYWAIT P0, [UR4], R2 ;  /* 0x00000002ff0075a7 */ /* 0x000e640008001104 */
[----:B-1----:R-:W-:Y:S05]  /*5140*/  @!P0 BRA `(.L_x_86) ;  /* 0x0000003000488947 */ /* 0x002fea0003800000 */
.L_x_162:
        /* <DEDUP_REMOVED lines=9> */
.L_x_164:
[----:B------:R-:W-:-:S04]  /*51e0*/  UIADD3 UR4, UPT, UPT, UR4, 0x1, URZ ;  /* 0x0000000104047890 */ /* 0x000fc8000fffe0ff */
[----:B------:R-:W-:-:S04]  /*51f0*/  UISETP.NE.AND UP0, UPT, UR4, 0x3, UPT ;  /* 0x000000030400788c */ /* 0x000fc8000bf05270 */
[----:B------:R-:W-:Y:S02]  /*5200*/  USEL UR5, URZ, 0x1, UP0 ;  /* 0x00000001ff057887 */ /* 0x000fe40008000000 */
[----:B------:R-:W-:-:S04]  /*5210*/  USEL UR4, UR4, URZ, UP0 ;  /* 0x000000ff04047287 */ /* 0x000fc80008000000 */
[----:B------:R-:W-:Y:S01]  /*5220*/  ULEA UR4, UR4, UR24, 0x3 ;  /* 0x0000001804047291 */ /* 0x000fe2000f8e18ff */
[----:B-1----:R-:W-:-:S04]  /*5230*/  LOP3.LUT R2, R15, UR5, RZ, 0x3c, !PT ;  /* 0x000000050f027c12 */ /* 0x002fc8000f8e3cff */
[----:B------:R-:W-:Y:S01]  /*5240*/  SHF.L.U32 R2, R2, 0x1f, RZ ;  /* 0x0000001f02027819 */ /* 0x000fe200000006ff */
[----:B------:R-:W-:-:S07]  /*5250*/  IMAD.U32 R0, RZ, RZ, UR4 ;  /* 0x00000004ff007e24 */ /* 0x000fce000f8e00ff */
.L_x_88:
[----:B-1----:R1:W2:Y:S02]  /*5260*/  SYNCS.PHASECHK.TRANS64.TRYWAIT P0, [R0+URZ], R2 ;  /* 0x00000002000075a7 */ /* 0x0022a400080011ff */
[----:B--2---:R-:W-:Y:S05]  /*5270*/  @!P0 NANOSLEEP.SYNCS 0x989680 ;  /* 0x009896800000895d */ /* 0x004fea0003900000 */
[----:B------:R-:W2:Y:S02]  /*5280*/  @!P0 SYNCS.PHASECHK.TRANS64 P0, [R0+URZ], R2 ;  /* 0x00000002000085a7 */ /* 0x000ea400080010ff */
[----:B--2---:R-:W-:Y:S05]  /*5290*/  @P0 EXIT ;  /* 0x000000000000094d */ /* 0x004fea0003800000 */
[----:B------:R-:W-:Y:S05]  /*52a0*/  BRA `(.L_x_88) ;  /* 0xfffffffc00ec7947 */ /* 0x000fea000383ffff */
.L_x_76:
[----:B------:R-:W-:-:S06]  /*52b0*/  UISETP.GE.AND UP0, UPT, UR22, 0x4, UPT ;  /* 0x000000041600788c */ /* 0x000fcc000bf06270 */
[----:B------:R-:W-:-:S13]  /*52c0*/  PLOP3.LUT P0, PT, PT, PT, UP0, 0x80, 0x8 ;  /* 0x000000000008781c */ /* 0x000fda0003f0f008 */
[----:B------:R-:W-:Y:S05]  /*52d0*/  @!P0 EXIT ;  /* 0x000000000000894d */ /* 0x000fea0003800000 */
[----:B------:R-:W-:Y:S01]  /*52e0*/  BAR.SYNC.DEFER_BLOCKING 0x6, 0xa0 ;  /* 0x0182800000007b1d */ /* 0x000fe20000010000 */
[C---:B------:R-:W-:Y:S01]  /*52f0*/  IMAD.SHL.U32 R3, R55.reuse, 0x20, RZ ;  /* 0x0000002037037824 */ /* 0x040fe200078e00ff */
[----:B------:R-:W-:Y:S01]  /*5300*/  SHF.R.U32.HI R4, RZ, 0x1, R55 ;  /* 0x00000001ff047819 */ /* 0x000fe20000011637 */
[C---:B------:R-:W-:Y:S01]  /*5310*/  IMAD.SHL.U32 R2, R55.reuse, 0x10, RZ ;  /* 0x0000001037027824 */ /* 0x040fe200078e00ff */
[C---:B------:R-:W-:Y:S01]  /*5320*/  LOP3.LUT P0, RZ, R55.reuse, 0x4, RZ, 0xc0, !PT ;  /* 0x0000000437ff7812 */ /* 0x040fe2000780c0ff */
[----:B------:R-:W-:Y:S01]  /*5330*/  IMAD.U32 R23, R55, 0x10000, RZ ;  /* 0x0001000037177824 */ /* 0x000fe200078e00ff */
[----:B------:R-:W-:Y:S01]  /*5340*/  UMOV UR44, 0x400 ;  /* 0x00000400002c7882 */ /* 0x000fe20000000000 */
[----:B------:R-:W1:Y:S01]  /*5350*/  LDCU.64 UR4, c[0x0][0x890] ;  /* 0x00011200ff0477ac */ /* 0x000e620008000a00 */
[----:B------:R-:W2:Y:S01]  /*5360*/  LDC.64 R42, c[0x0][0x8b0] ;  /* 0x00022c00ff2a7b82 */ /* 0x000ea20000000a00 */
[----:B------:R-:W-:Y:S01]  /*5370*/  LOP3.LUT R5, R3, 0xc0, RZ, 0xc0, !PT ;  /* 0x000000c003057812 */ /* 0x000fe200078ec0ff */
[----:B------:R-:W-:Y:S01]  /*5380*/  IMAD.SHL.U32 R44, R55, 0x4, RZ ;  /* 0x00000004372c7824 */ /* 0x000fe200078e00ff */
[----:B------:R-:W-:Y:S01]  /*5390*/  ULEA UR44, UR54, UR44, 0x18 ;  /* 0x0000002c362c7291 */ /* 0x000fe2000f8ec0ff */
[----:B------:R-:W-:Y:S01]  /*53a0*/  LOP3.LUT R2, R2, 0x600, RZ, 0xc0, !PT ;  /* 0x0000060002027812 */ /* 0x000fe200078ec0ff */
[----:B------:R-:W-:Y:S01]  /*53b0*/  IMAD.MOV.U32 R54, RZ, RZ, 0x10 ;  /* 0x00000010ff367424 */ /* 0x000fe200078e00ff */
[----:B------:R-:W-:Y:S01]  /*53c0*/  LOP3.LUT R4, R5, 0x8, R4, 0xf8, !PT ;  /* 0x0000000805047812 */ /* 0x000fe200078ef804 */
[----:B------:R-:W-:Y:S01]  /*53d0*/  IMAD.MOV.U32 R22, RZ, RZ, RZ ;  /* 0x000000ffff167224 */ /* 0x000fe200078e00ff */
[----:B------:R-:W3:Y:S01]  /*53e0*/  LDC.64 R40, c[0x0][0x8a8] ;  /* 0x00022a00ff287b82 */ /* 0x000ee20000000a00 */
[----:B------:R-:W-:-:S02]  /*53f0*/  LOP3.LUT R2, R2, 0x20, R3, 0xf8, !PT ;  /* 0x0000002002027812 */ /* 0x000fc400078ef803 */
[----:B------:R-:W-:Y:S02]  /*5400*/  CS2R R52, SRZ ;  /* 0x0000000000347805 */ /* 0x000fe4000001ff00 */
[----:B------:R-:W-:Y:S01]  /*5410*/  LOP3.LUT R23, R23, 0x600000, RZ, 0xc0, !PT ;  /* 0x0060000017177812 */ /* 0x000fe200078ec0ff */
[----:B------:R-:W-:Y:S01]  /*5420*/  IMAD.MOV.U32 R51, RZ, RZ, RZ ;  /* 0x000000ffff337224 */ /* 0x000fe200078e00ff */
[----:B------:R-:W-:Y:S01]  /*5430*/  LOP3.LUT R44, R4, 0x18, R44, 0x78, !PT ;  /* 0x00000018042c7812 */ /* 0x000fe200078e782c */
[----:B------:R-:W4:Y:S01]  /*5440*/  LDCU UR63, c[0x0][0x370] ;  /* 0x00006e00ff3f77ac */ /* 0x000f220008000800 */
[----:B------:R-:W-:Y:S01]  /*5450*/  LOP3.LUT R2, R2, 0x100, R3, 0xf8, !PT ;  /* 0x0000010002027812 */ /* 0x000fe200078ef803 */
[----:B------:R-:W4:Y:S01]  /*5460*/  LDS R0, [UR44+0x150] ;  /* 0x0001502cff007984 */ /* 0x000f220008000800 */
[----:B-1----:R-:W-:Y:S01]  /*5470*/  IMAD.U32 R57, RZ, RZ, UR4 ;  /* 0x00000004ff397e24 */ /* 0x002fe2000f8e00ff */
[----:B------:R-:W-:Y:S01]  /*5480*/  UIADD3 UR4, UPT, UPT, UR44, 0x200, URZ ;  /* 0x000002002c047890 */ /* 0x000fe2000fffe0ff */
[----:B------:R-:W-:Y:S01]  /*5490*/  LOP3.LUT R44, R2, R44, RZ, 0xfc, !PT ;  /* 0x0000002c022c7212 */ /* 0x000fe200078efcff */
[----:B------:R-:W-:Y:S01]  /*54a0*/  IMAD.U32 R56, RZ, RZ, UR5 ;  /* 0x00000005ff387e24 */ /* 0x000fe2000f8e00ff */
[----:B------:R-:W-:Y:S01]  /*54b0*/  LOP3.LUT R55, R55, 0x60, RZ, 0xc0, !PT ;  /* 0x0000006037377812 */ /* 0x000fe200078ec0ff */
[----:B------:R-:W1:Y:S01]  /*54c0*/  LDCU UR43, c[0x0][0xb0c] ;  /* 0x00016180ff2b77ac */ /* 0x000e620008000800 */
[----:B------:R-:W-:Y:S01]  /*54d0*/  SEL R54, R54, 0xfffffff0, !P0 ;  /* 0xfffffff036367807 */ /* 0x000fe20004000000 */
[----:B------:R-:W-:Y:S01]  /*54e0*/  IMAD.U32 R59, RZ, RZ, UR4 ;  /* 0x00000004ff3b7e24 */ /* 0x000fe2000f8e00ff */
[----:B------:R-:W1:Y:S01]  /*54f0*/  LDCU UR39, c[0x0][0xb30] ;  /* 0x00016600ff2777ac */ /* 0x000e620008000800 */
[----:B------:R-:W1:Y:S01]  /*5500*/  LDCU.64 UR60, c[0x0][0x888] ;  /* 0x00011100ff3c77ac */ /* 0x000e620008000a00 */
[----:B------:R-:W1:Y:S01]  /*5510*/  LDCU.64 UR40, c[0x0][0xb28] ;  /* 0x00016500ff2877ac */ /* 0x000e620008000a00 */
[----:B------:R-:W1:Y:S01]  /*5520*/  LDCU.128 UR56, c[0x0][0xb10] ;  /* 0x00016200ff3877ac */ /* 0x000e620008000c00 */
[----:B------:R-:W1:Y:S01]  /*5530*/  LDCU UR62, c[0x0][0x374] ;  /* 0x00006e80ff3e77ac */ /* 0x000e620008000800 */
[----:B------:R-:W-:Y:S01]  /*5540*/  UMOV UR55, 0x1 ;  /* 0x0000000100377882 */ /* 0x000fe20000000000 */
[----:B------:R-:W-:Y:S01]  /*5550*/  UMOV UR46, URZ ;  /* 0x000000ff002e7c82 */ /* 0x000fe20008000000 */
[----:B------:R-:W-:Y:S01]  /*5560*/  UMOV UR53, URZ ;  /* 0x000000ff00357c82 */ /* 0x000fe20008000000 */
[----:B------:R-:W-:Y:S01]  /*5570*/  UMOV UR52, URZ ;  /* 0x000000ff00347c82 */ /* 0x000fe20008000000 */
[----:B-1234-:R-:W-:-:S07]  /*5580*/  IMAD.IADD R23, R0, 0x1, R23 ;  /* 0x0000000100177824 */ /* 0x01efce00078e0217 */
.L_x_119:
[C---:B------:R-:W-:Y:S02]  /*5590*/  LEA R0, R51.reuse, UR44, 0x3 ;  /* 0x0000002c33007c11 */ /* 0x040fe4000f8e18ff */
[----:B------:R-:W-:Y:S02]  /*55a0*/  SHF.L.U32 R2, R52, 0x1f, RZ ;  /* 0x0000001f34027819 */ /* 0x000fe400000006ff */
[----:B-1----:R-:W-:Y:S02]  /*55b0*/  LEA R4, R51, UR44, 0x4 ;  /* 0x0000002c33047c11 */ /* 0x002fe4000f8e20ff */
[----:B------:R-:W1:Y:S02]  /*55c0*/  SYNCS.PHASECHK.TRANS64.TRYWAIT P0, [R0+URZ+0xa0], R2 ;  /* 0x0000a002000075a7 */ /* 0x000e6400080011ff */
[----:B-1----:R-:W-:Y:S05]  /*55d0*/  @!P0 BRA `(.L_x_89) ;  /* 0x0000002c00548947 */ /* 0x002fea0003800000 */
.L_x_165:
[----:B------:R-:W-:Y:S01]  /*55e0*/  R2UR UR7, R58 ;  /* 0x000000003a0772ca */ /* 0x000fe200000e0000 */
[----:B------:R-:W2:Y:S01]  /*55f0*/  LDS.128 R4, [R4+0x130] ;  /* 0x0001300004047984 */ /* 0x000ea20000000c00 */
[----:B-1----:R-:W-:Y:S01]  /*5600*/  VIADD R0, R0, 0xb0 ;  /* 0x000000b000007836 */ /* 0x002fe20000000000 */
[----:B------:R-:W-:Y:S04]  /*5610*/  UISETP.GE.AND UP0, UPT, UR42, 0x1, UPT ;  /* 0x000000012a00788c */ /* 0x000fe8000bf06270 */
[----:B------:R-:W-:Y:S01]  /*5620*/  PRMT R0, RZ, 0x654, R0 ;  /* 0x00000654ff007816 */ /* 0x000fe20000000000 */
[----:B------:R-:W-:Y:S01]  /*5630*/  @!PT LDS RZ, [RZ] ;  /* 0x00000000fffff984 */ /* 0x000fe20000000800 */
[----:B------:R-:W-:Y:S01]  /*5640*/  @!PT LDS RZ, [RZ] ;  /* 0x00000000fffff984 */ /* 0x000fe20000000800 */
[----:B------:R-:W-:Y:S01]  /*5650*/  @!PT LDS RZ, [RZ] ;  /* 0x00000000fffff984 */ /* 0x000fe20000000800 */
[----:B------:R-:W-:Y:S01]  /*5660*/  @!PT LDS RZ, [RZ] ;  /* 0x00000000fffff984 */ /* 0x000fe20000000800 */
[----:B------:R1:W-:Y:S06]  /*5670*/  MEMBAR.ALL.CTA ;  /* 0x0000000000007992 */ /* 0x0003ec0000008000 */
[----:B-1----:R-:W1:Y:S02]  /*5680*/  FENCE.VIEW.ASYNC.S ;  /* 0x00000000000073c6 */ /* 0x002e640000000000 */
[----:B-1----:R1:W-:Y:S01]  /*5690*/  SYNCS.ARRIVE.TRANS64.RED.A1T0 RZ, [R0+URZ], RZ ;  /* 0x000000ff00ff79a7 */ /* 0x0023e200081004ff */
[----:B--2---:R-:W-:Y:S11]  /*56a0*/  LOP3.LUT P0, RZ, R6, 0x1, RZ, 0xc0, !PT ;  /* 0x0000000106ff7812 */ /* 0x004ff6000780c0ff */
[----:B------:R-:W-:Y:S02]  /*56b0*/  @!UPT UIADD3 URZ, UPT, UPT, URZ, URZ, URZ ;  /* 0x000000fffffff290 */ /* 0x000fe4000fffe0ff */
[----:B------:R-:W-:Y:S01]  /*56c0*/  VOTEU.ANY UP1, P0 ;  /* 0x0000000000ff7886 */ /* 0x000fe20000020100 */
[----:B------:R-:W-:Y:S01]  /*56d0*/  PLOP3.LUT P0, PT, PT, PT, UP1, 0x80, 0x8 ;  /* 0x000000000008781c */ /* 0x000fe20003f0f018 */
[----:B------:R-:W-:Y:S06]  /*56e0*/  UP2UR UR4, UPR, URZ, 0x2 ;  /* 0x00000002ff047883 */ /* 0x000fec0008000000 */
[----:B------:R-:W-:Y:S06]  /*56f0*/  IMAD.U32 R60, RZ, RZ, UR4 ;  /* 0x00000004ff3c7e24 */ /* 0x000fec000f8e00ff */
[----:B------:R-:W-:Y:S02]  /*5700*/  @P0 SHF.R.U32.HI R2, RZ, 0x10, R5 ;  /* 0x00000010ff020819 */ /* 0x000fe40000011605 */
[----:B------:R-:W-:Y:S02]  /*5710*/  @P0 MOV R3, R4 ;  /* 0x0000000400030202 */ /* 0x000fe40000000f00 */
[----:B------:R-:W-:Y:S02]  /*5720*/  @P0 R2UR UR4, R2 ;  /* 0x00000000020402ca */ /* 0x000fe400000e0000 */
[----:B------:R-:W-:Y:S02]  /*5730*/  @P0 LOP3.LUT R4, R5, 0xffff, RZ, 0xc0, !PT ;  /* 0x0000ffff05040812 */ /* 0x000fe400078ec0ff */
[----:B------:R-:W-:Y:S02]  /*5740*/  @P0 R2UR UR6, R3 ;  /* 0x00000000030602ca */ /* 0x000fe400000e0000 */
[----:B------:R-:W-:Y:S07]  /*5750*/  @P0 R2UR UR5, R4 ;  /* 0x00000000040502ca */ /* 0x000fee00000e0000 */
[----:B------:R-:W-:Y:S02]  /*5760*/  @UP1 UMOV UR7, UR4 ;  /* 0x0000000400071c82 */ /* 0x000fe40008000000 */
[----:B------:R-:W-:Y:S02]  /*5770*/  IMAD.U32 R58, RZ, RZ, UR7 ;  /* 0x00000007ff3a7e24 */ /* 0x000fe4000f8e00ff */
[----:B------:R-:W-:Y:S02]  /*5780*/  @UP1 UMOV UR38, UR6 ;  /* 0x0000000600261c82 */ /* 0x000fe40008000000 */
[----:B------:R-:W-:Y:S01]  /*5790*/  @UP1 UMOV UR37, UR5 ;  /* 0x0000000500251c82 */ /* 0x000fe20008000000 */
[----:B-1----:R-:W-:Y:S05]  /*57a0*/  BRA.U !UP0, `(.L_x_90) ;  /* 0x0000000108cc7547 */ /* 0x002fea000b800000 */
[----:B------:R-:W1:Y:S01]  /*57b0*/  LDCU UR12, c[0x0][0xb20] ;  /* 0x00016400ff0c77ac */ /* 0x000e620008000800 */
[----:B------:R-:W-:Y:S02]  /*57c0*/  UIMAD.WIDE.U32 UR4, UR62, UR59, URZ ;  /* 0x0000003b3e0472a5 */ /* 0x000fe4000f8e00ff */
[----:B------:R-:W-:Y:S02]  /*57d0*/  UIMAD.WIDE.U32 UR6, UR63, UR56, URZ ;  /* 0x000000383f0672a5 */ /* 0x000fe4000f8e00ff */
[----:B------:R-:W-:Y:S02]  /*57e0*/  UISETP.NE.AND UP0, UPT, UR58, 0x1, UPT ;  /* 0x000000013a00788c */ /* 0x000fe4000bf05270 */
[----:B------:R-:W-:Y:S02]  /*57f0*/  UIMAD.WIDE.U32 UR8, UR37, UR59, URZ ;  /* 0x0000003b250872a5 */ /* 0x000fe4000f8e00ff */
[----:B------:R-:W-:Y:S02]  /*5800*/  UIMAD.WIDE.U32 UR10, UR38, UR56, URZ ;  /* 0x00000038260a72a5 */ /* 0x000fe4000f8e00ff */
[----:B------:R-:W-:Y:S02]  /*5810*/  UISETP.NE.AND UP1, UPT, UR43, 0x1, UPT ;  /* 0x000000012b00788c */ /* 0x000fe4000bf25270 */
[----:B------:R-:W-:Y:S01]  /*5820*/  UISETP.NE.AND UP2, UPT, UR42, 0x1, UPT ;  /* 0x000000012a00788c */ /* 0x000fe2000bf45270 */
[----:B------:R-:W-:Y:S02]  /*5830*/  UMOV UR4, UR5 ;  /* 0x0000000500047c82 */ /* 0x000fe40008000000 */
[----:B-1----:R-:W-:Y:S03]  /*5840*/  USHF.R.U32.HI UR5, URZ, UR12, UR4 ;  /* 0x0000000cff057299 */ /* 0x002fe60008011604 */
[----:B------:R-:W-:Y:S02]  /*5850*/  UMOV UR4, UR7 ;  /* 0x0000000700047c82 */ /* 0x000fe40008000000 */
[----:B------:R-:W-:Y:S02]  /*5860*/  USHF.R.U32.HI UR7, URZ, UR57, UR4 ;  /* 0x00000039ff077299 */ /* 0x000fe40008011604 */
[----:B------:R-:W-:Y:S02]  /*5870*/  USEL UR4, UR62, UR5, !UP0 ;  /* 0x000000053e047287 */ /* 0x000fe4000c000000 */
[----:B------:R-:W-:Y:S01]  /*5880*/  USEL UR7, UR63, UR7, !UP1 ;  /* 0x000000073f077287 */ /* 0x000fe2000c800000 */
[----:B------:R-:W-:Y:S01]  /*5890*/  UMOV UR5, UR9 ;  /* 0x0000000900057c82 */ /* 0x000fe20008000000 */
[----:B------:R-:W-:Y:S02]  /*58a0*/  UIMAD.WIDE.U32 UR8, UR4, UR40, URZ ;  /* 0x00000028040872a5 */ /* 0x000fe4000f8e00ff */
[----:B------:R-:W-:Y:S03]  /*58b0*/  USHF.R.U32.HI UR6, URZ, UR12, UR5 ;  /* 0x0000000cff067299 */ /* 0x000fe60008011605 */
[----:B------:R-:W-:Y:S01]  /*58c0*/  UMOV UR5, UR11 ;  /* 0x0000000b00057c82 */ /* 0x000fe20008000000 */
[----:B------:R-:W-:Y:S02]  /*58d0*/  UIMAD.WIDE.U32 UR10, UR7, UR40, URZ ;  /* 0x00000028070a72a5 */ /* 0x000fe4000f8e00ff */
[----:B------:R-:W-:Y:S02]  /*58e0*/  USHF.R.U32.HI UR12, URZ, UR57, UR5 ;  /* 0x00000039ff0c7299 */ /* 0x000fe40008011605 */
[----:B------:R-:W-:Y:S01]  /*58f0*/  USEL UR6, UR37, UR6, !UP0 ;  /* 0x0000000625067287 */ /* 0x000fe2000c000000 */
[----:B------:R-:W-:Y:S02]  /*5900*/  UMOV UR5, UR9 ;  /* 0x0000000900057c82 */ /* 0x000fe40008000000 */
[----:B------:R-:W-:Y:S01]  /*5910*/  UMOV UR10, UR11 ;  /* 0x0000000b000a7c82 */ /* 0x000fe20008000000 */
[----:B------:R-:W-:Y:S02]  /*5920*/  @UP2 USHF.R.U32.HI UR4, URZ, UR41, UR5 ;  /* 0x00000029ff042299 */ /* 0x000fe40008011605 */
[----:B------:R-:W-:Y:S02]  /*5930*/  @UP2 USHF.R.U32.HI UR7, URZ, UR41, UR10 ;  /* 0x00000029ff072299 */ /* 0x000fe4000801160a */
[----:B------:R-:W-:Y:S02]  /*5940*/  UIMAD UR4, UR42, UR4, URZ ;  /* 0x000000042a0472a4 */ /* 0x000fe4000f8e02ff */
[----:B------:R-:W-:Y:S02]  /*5950*/  UIMAD.WIDE.U32 UR10, UR6, UR40, URZ ;  /* 0x00000028060a72a5 */ /* 0x000fe4000f8e00ff */
[----:B------:R-:W-:Y:S02]  /*5960*/  USEL UR5, UR38, UR12, !UP1 ;  /* 0x0000000c26057287 */ /* 0x000fe4000c800000 */
[----:B------:R-:W-:Y:S02]  /*5970*/  UIMAD UR8, UR42, UR7, URZ ;  /* 0x000000072a0872a4 */ /* 0x000fe4000f8e02ff */
[----:B------:R-:W-:Y:S03]  /*5980*/  UISETP.GE.AND UP0, UPT, UR6, UR4, UPT ;  /* 0x000000040600728c */ /* 0x000fe6000bf06270 */
[----:B------:R-:W-:Y:S01]  /*5990*/  UMOV UR4, UR11 ;  /* 0x0000000b00047c82 */ /* 0x000fe20008000000 */
[----:B------:R-:W-:Y:S02]  /*59a0*/  UISETP.GE.OR UP0, UPT, UR5, UR8, UP0 ;  /* 0x000000080500728c */ /* 0x000fe40008706670 */
[----:B------:R-:W-:Y:S02]  /*59b0*/  USHF.R.U32.HI UR4, URZ, UR41, UR4 ;  /* 0x00000029ff047299 */ /* 0x000fe40008011604 */
[----:B------:R-:W-:Y:S02]  /*59c0*/  UIMAD.WIDE.U32 UR8, UR5, UR40, URZ ;  /* 0x00000028050872a5 */ /* 0x000fe4000f8e00ff */
[----:B------:R-:W-:Y:S02]  /*59d0*/  USEL UR11, UR6, UR4, !UP2 ;  /* 0x00000004060b7287 */ /* 0x000fe4000d000000 */
[----:B------:R-:W-:Y:S02]  /*59e0*/  UIADD3 UR8, UPT, UPT, -UR5, URZ, URZ ;  /* 0x000000ff05087290 */ /* 0x000fe4000fffe1ff */
[----:B------:R-:W-:Y:S01]  /*59f0*/  UIADD3 UR10, UPT, UPT, -UR11, URZ, URZ ;  /* 0x000000ff0b0a7290 */ /* 0x000fe2000fffe1ff */
[----:B------:R-:W-:Y:S01]  /*5a00*/  @!UP0 UMOV UR4, UR9 ;  /* 0x0000000900048c82 */ /* 0x000fe20008000000 */
[----:B------:R-:W-:Y:S02]  /*5a10*/  UIADD3 UR9, UPT, UPT, -UR6, URZ, URZ ;  /* 0x000000ff06097290 */ /* 0x000fe4000fffe1ff */
[----:B------:R-:W-:Y:S02]  /*5a20*/  @!UP0 USHF.R.U32.HI UR4, URZ, UR41, UR4 ;  /* 0x00000029ff048299 */ /* 0x000fe40008011604 */
[----:B------:R-:W-:Y:S02]  /*5a30*/  UIMAD UR10, UR42, UR10, UR6 ;  /* 0x0000000a2a0a72a4 */ /* 0x000fe4000f8e0206 */
[----:B------:R-:W-:Y:S04]  /*5a40*/  @!UP0 USEL UR4, UR5, UR4, !UP2 ;  /* 0x0000000405048287 */ /* 0x000fe8000d000000 */
[----:B------:R-:W-:Y:S02]  /*5a50*/  @!UP0 UIMAD UR10, UR7, UR10, UR4 ;  /* 0x0000000a070a82a4 */ /* 0x000fe4000f8e0204 */
[----:B------:R-:W-:Y:S02]  /*5a60*/  @!UP0 UIADD3 UR11, UPT, UPT, UR11, -UR4, URZ ;  /* 0x800000040b0b8290 */ /* 0x000fe4000fffe0ff */
[----:B------:R-:W-:Y:S02]  /*5a70*/  UIMAD UR7, UR43, UR8, UR38 ;  /* 0x000000082b0772a4 */ /* 0x000fe4000f8e0226 */
[----:B------:R-:W-:Y:S02]  /*5a80*/  @!UP0 UIMAD UR6, UR11, UR42, UR5 ;  /* 0x0000002a0b0682a4 */ /* 0x000fe4000f8e0205 */
[----:B------:R-:W-:Y:S01]  /*5a90*/  UIMAD UR4, UR58, UR9, UR37 ;  /* 0x000000093a0472a4 */ /* 0x000fe2000f8e0225 */
[----:B------:R-:W-:Y:S02]  /*5aa0*/  @!UP0 UMOV UR5, UR10 ;  /* 0x0000000a00058c82 */ /* 0x000fe40008000000 */
[----:B------:R-:W-:Y:S02]  /*5ab0*/  UIMAD UR38, UR5, UR43, UR7 ;  /* 0x0000002b052672a4 */ /* 0x000fe4000f8e0207 */
[----:B------:R-:W-:Y:S11]  /*5ac0*/  UIMAD UR37, UR6, UR58, UR4 ;  /* 0x0000003a062572a4 */ /* 0x000ff6000f8e0204 */
[----:B------:R-:W-:Y:S01]  /*5ad0*/  @!UPT UIADD3 URZ, UPT, UPT, URZ, URZ, URZ ;  /* 0x000000fffffff290 */ /* 0x000fe2000fffe0ff */
.L_x_90:
[----:B------:R-:W-:Y:S01]  /*5ae0*/  UISETP.NE.AND UP0, UPT, UR39, 0x1, UPT ;  /* 0x000000012700788c */ /* 0x000fe2000bf05270 */
[----:B------:R-:W-:Y:S01]  /*5af0*/  R2UR UR11, R59 ;  /* 0x000000003b0b72ca */ /* 0x000fe200000e0000 */
[----:B------:R-:W-:Y:S01]  /*5b00*/  USHF.L.U32 UR50, UR25, 0x6, URZ ;  /* 0x0000000619327899 */ /* 0x000fe200080006ff */
[----:B------:R-:W-:Y:S01]  /*5b10*/  IADD3 R51, PT, PT, R51, 0x1, RZ ;  /* 0x0000000133337810 */ /* 0x000fe20007ffe0ff */
[----:B------:R-:W-:Y:S07]  /*5b20*/  USHF.L.U32 UR49, UR26, 0x6, URZ ;  /* 0x000000061a317899 */ /* 0x000fee00080006ff */
[----:B------:R-:W1:Y:S01]  /*5b30*/  @!UP0 LDCU.128 UR12, c[0x0][0xb10] ;  /* 0x00016200ff0c87ac */ /* 0x000e620008000c00 */
[----:B------:R-:W2:Y:S01]  /*5b40*/  @!UP0 LDCU UR5, c[0x0][0xb0c] ;  /* 0x00016180ff0587ac */ /* 0x000ea20008000800 */
[----:B------:R-:W3:Y:S01]  /*5b50*/  @!UP0 LDCU UR10, c[0x0][0xb20] ;  /* 0x00016400ff0a87ac */ /* 0x000ee20008000800 */
[----:B-1----:R-:W-:Y:S02]  /*5b60*/  UIMAD.WIDE.U32 UR8, UR38, UR12, URZ ;  /* 0x0000000c260872a5 */ /* 0x002fe4000f8e00ff */
[----:B------:R-:W-:Y:S02]  /*5b70*/  UIMAD.WIDE.U32 UR6, UR37, UR15, URZ ;  /* 0x0000000f250672a5 */ /* 0x000fe4000f8e00ff */
[----:B------:R-:W-:Y:S03]  /*5b80*/  @!UP0 UISETP.NE.AND UP1, UPT, UR14, 0x1, UPT ;  /* 0x000000010e00888c */ /* 0x000fe6000bf25270 */
[----:B------:R-:W-:Y:S01]  /*5b90*/  @!UP0 UMOV UR4, UR9 ;  /* 0x0000000900048c82 */ /* 0x000fe20008000000 */
[----:B--2---:R-:W-:Y:S02]  /*5ba0*/  @!UP0 UISETP.NE.AND UP2, UPT, UR5, 0x1, UPT ;  /* 0x000000010500888c */ /* 0x004fe4000bf45270 */
[----:B------:R-:W-:Y:S01]  /*5bb0*/  @!UP0 USHF.R.U32.HI UR4, URZ, UR13, UR4 ;  /* 0x0000000dff048299 */ /* 0x000fe20008011604 */
[----:B------:R-:W-:Y:S02]  /*5bc0*/  @!UP0 UMOV UR6, UR7 ;  /* 0x0000000700068c82 */ /* 0x000fe40008000000 */
[----:B---3--:R-:W-:Y:S02]  /*5bd0*/  @!UP0 USHF.R.U32.HI UR6, URZ, UR10, UR6 ;  /* 0x0000000aff068299 */ /* 0x008fe40008011606 */
[----:B------:R-:W-:Y:S02]  /*5be0*/  @!UP0 USEL UR7, UR38, UR4, !UP2 ;  /* 0x0000000426078287 */ /* 0x000fe4000d000000 */
[----:B------:R-:W-:Y:S04]  /*5bf0*/  @!UP0 USEL UR6, UR37, UR6, !UP1 ;  /* 0x0000000625068287 */ /* 0x000fe8000c800000 */
[----:B------:R-:W-:Y:S02]  /*5c00*/  @!UP0 UIADD3 UR4, UPT, UPT, -UR7, UR6, URZ ;  /* 0x0000000607048290 */ /* 0x000fe4000fffe1ff */
[----:B------:R-:W-:Y:S02]  /*5c10*/  @!UP0 UIADD3 UR6, UPT, UPT, UR7, -UR6, URZ ;  /* 0x8000000607068290 */ /* 0x000fe4000fffe0ff */
[----:B------:R-:W-:Y:S02]  /*5c20*/  @!UP0 UIMAD UR38, UR4, UR5, UR38 ;  /* 0x00000005042682a4 */ /* 0x000fe4000f8e0226 */
[----:B------:R-:W-:Y:S02]  /*5c30*/  @!UP0 UIMAD UR37, UR6, UR14, UR37 ;  /* 0x0000000e062582a4 */ /* 0x000fe4000f8e0225 */
[----:B------:R-:W-:Y:S09]  /*5c40*/  ULOP3.LUT UP0, URZ, UR11, 0x1b0, URZ, 0xc0, !UPT ;  /* 0x000001b00bff7892 */ /* 0x000ff2000f80c0ff */
[----:B------:R-:W-:Y:S05]  /*5c50*/  BRA.U !UP0, `(.L_x_91) ;  /* 0x00000001087c7547 */ /* 0x000fea000b800000 */
[----:B------:R-:W1:Y:S01]  /*5c60*/  LDCU.64 UR8, c[0x4][0x80] ;  /* 0x01001000ff0877ac */ /* 0x000e620008000a00 */
[----:B------:R-:W-:Y:S01]  /*5c70*/  MOV R2, 0x0 ;  /* 0x0000000000027802 */ /* 0x000fe20000000f00 */
[----:B------:R-:W-:Y:S02]  /*5c80*/  HFMA2 R12, -RZ, RZ, 0, 5.9604644775390625e-08 ;  /* 0x00000001ff0c7431 */ /* 0x000fe400000001ff */
[----:B------:R-:W-:Y:S01]  /*5c90*/  IMAD.MOV.U32 R8, RZ, RZ, 0x70 ;  /* 0x00000070ff087424 */ /* 0x000fe200078e00ff */
[----:B------:R2:W3:Y:S01]  /*5ca0*/  LDC.64 R14, c[0x4][R2] ;  /* 0x01000000020e7b82 */ /* 0x0004e20000000a00 */
[----:B------:R-:W4:Y:S01]  /*5cb0*/  LDCU.64 UR6, c[0x4][0x88] ;  /* 0x01001100ff0677ac */ /* 0x000f220008000a00 */
[----:B------:R-:W-:Y:S01]  /*5cc0*/  IMAD.MOV.U32 R13, RZ, RZ, RZ ;  /* 0x000000ffff0d7224 */ /* 0x000fe200078e00ff */
[----:B------:R-:W2:Y:S01]  /*5cd0*/  LDCU.64 UR4, c[0x4][0x8] ;  /* 0x01000100ff0477ac */ /* 0x000ea20008000a00 */
[----:B-1----:R-:W-:Y:S01]  /*5ce0*/  MOV R5, UR9 ;  /* 0x0000000900057c02 */ /* 0x002fe20008000f00 */
[----:B------:R-:W-:Y:S01]  /*5cf0*/  IMAD.U32 R4, RZ, RZ, UR8 ;  /* 0x00000008ff047e24 */ /* 0x000fe2000f8e00ff */
[----:B----4-:R-:W-:Y:S01]  /*5d00*/  MOV R7, UR7 ;  /* 0x0000000700077c02 */ /* 0x010fe20008000f00 */
[----:B------:R-:W-:Y:S01]  /*5d10*/  IMAD.U32 R6, RZ, RZ, UR6 ;  /* 0x00000006ff067e24 */ /* 0x000fe2000f8e00ff */
[----:B--2---:R-:W-:Y:S01]  /*5d20*/  MOV R11, UR5 ;  /* 0x00000005000b7c02 */ /* 0x004fe20008000f00 */
[----:B------:R-:W-:Y:S02]  /*5d30*/  IMAD.U32 R10, RZ, RZ, UR4 ;  /* 0x00000004ff0a7e24 */ /* 0x000fe4000f8e00ff */
[----:B------:R-:W-:Y:S07]  /*5d40*/  LEPC R20, `(.L_x_92) ;  /* 0x000000001014794e */ /* 0x000fee0000000000 */
[----:B---3-5:R-:W-:Y:S05]  /*5d50*/  CALL.ABS.NOINC R14 ;  /* 0x000000000e007343 */ /* 0x028fea0003c00000 */
.L_x_92:
[----:B------:R-:W1:Y:S01]  /*5d60*/  LDCU.64 UR8, c[0x4][0x80] ;  /* 0x01001000ff0877ac */ /* 0x000e620008000a00 */
[----:B------:R-:W2:Y:S01]  /*5d70*/  LDC.64 R2, c[0x4][R2] ;  /* 0x0100000002027b82 */ /* 0x000ea20000000a00 */
[----:B------:R-:W-:Y:S02]  /*5d80*/  HFMA2 R12, -RZ, RZ, 0, 5.9604644775390625e-08 ;  /* 0x00000001ff0c7431 */ /* 0x000fe400000001ff */
[----:B------:R-:W-:Y:S02]  /*5d90*/  IMAD.MOV.U32 R8, RZ, RZ, 0x70 ;  /* 0x00000070ff087424 */ /* 0x000fe400078e00ff */
[----:B------:R-:W-:Y:S01]  /*5da0*/  IMAD.MOV.U32 R13, RZ, RZ, RZ ;  /* 0x000000ffff0d7224 */ /* 0x000fe200078e00ff */
[----:B------:R-:W3:Y:S01]  /*5db0*/  LDCU.64 UR6, c[0x4][0x88] ;  /* 0x01001100ff0677ac */ /* 0x000ee20008000a00 */
[----:B------:R-:W4:Y:S01]  /*5dc0*/  LDCU.64 UR4, c[0x4][0x8] ;  /* 0x01000100ff0477ac */ /* 0x000f220008000a00 */
[----:B-1----:R-:W-:Y:S02]  /*5dd0*/  MOV R4, UR8 ;  /* 0x0000000800047c02 */ /* 0x002fe40008000f00 */
[----:B------:R-:W-:Y:S02]  /*5de0*/  MOV R5, UR9 ;  /* 0x0000000900057c02 */ /* 0x000fe40008000f00 */
[----:B---3--:R-:W-:Y:S01]  /*5df0*/  MOV R7, UR7 ;  /* 0x0000000700077c02 */ /* 0x008fe20008000f00 */
[----:B------:R-:W-:Y:S01]  /*5e00*/  IMAD.U32 R6, RZ, RZ, UR6 ;  /* 0x00000006ff067e24 */ /* 0x000fe2000f8e00ff */
[----:B----4-:R-:W-:Y:S01]  /*5e10*/  MOV R11, UR5 ;  /* 0x00000005000b7c02 */ /* 0x010fe20008000f00 */
[----:B------:R-:W-:Y:S02]  /*5e20*/  IMAD.U32 R10, RZ, RZ, UR4 ;  /* 0x00000004ff0a7e24 */ /* 0x000fe4000f8e00ff */
[----:B------:R-:W-:Y:S07]  /*5e30*/  LEPC R20, `(.L_x_91) ;  /* 0x000000001014794e */ /* 0x000fee0000000000 */
[----:B--2---:R-:W-:Y:S05]  /*5e40*/  CALL.ABS.NOINC R2 ;  /* 0x0000000002007343 */ /* 0x004fea0003c00000 */
.L_x_91:
[----:B------:R-:W-:Y:S02]  /*5e50*/  R2UR UR6, R49 ;  /* 0x00000000310672ca */ /* 0x000fe400000e0000 */
[----:B------:R-:W-:Y:S02]  /*5e60*/  R2UR UR5, R57 ;  /* 0x00000000390572ca */ /* 0x000fe400000e0000 */
[----:B------:R-:W-:Y:S02]  /*5e70*/  R2UR UR4, R56 ;  /* 0x00000000380472ca */ /* 0x000fe400000e0000 */
[----:B------:R-:W-:Y:S02]  /*5e80*/  ISETP.NE.U32.AND P4, PT, R42, RZ, PT ;  /* 0x000000ff2a00720c */ /* 0x000fe40003f85070 */
[----:B------:R-:W-:Y:S02]  /*5e90*/  ISETP.NE.U32.AND P2, PT, RZ, UR60, PT ;  /* 0x0000003cff007c0c */ /* 0x000fe4000bf45070 */
[----:B------:R-:W-:Y:S02]  /*5ea0*/  ISETP.NE.AND.EX P4, PT, R43, RZ, PT, P4 ;  /* 0x000000ff2b00720c */ /* 0x000fe40003f85340 */
[----:B------:R-:W-:Y:S01]  /*5eb0*/  ISETP.NE.AND.EX P2, PT, RZ, UR61, PT, P2 ;  /* 0x0000003dff007c0c */ /* 0x000fe2000bf45320 */
[----:B------:R-:W-:Y:S02]  /*5ec0*/  UISETP.NE.AND UP2, UPT, UR6, URZ, UPT ;  /* 0x000000ff0600728c */ /* 0x000fe4000bf45270 */
[----:B------:R-:W-:Y:S04]  /*5ed0*/  UISETP.NE.U32.AND UP0, UPT, UR5, URZ, UPT ;  /* 0x000000ff0500728c */ /* 0x000fe8000bf05070 */
[----:B------:R-:W-:Y:S01]  /*5ee0*/  UISETP.NE.AND.EX UP1, UPT, UR4, URZ, UPT, UP0 ;  /* 0x000000ff0400728c */ /* 0x000fe2000bf25300 */
[----:B------:R-:W-:Y:S01]  /*5ef0*/  PLOP3.LUT P1, PT, PT, PT, UP2, 0x80, 0x8 ;  /* 0x000000000008781c */ /* 0x000fe20003f2f028 */
[----:B------:R-:W-:Y:S03]  /*5f00*/  UPLOP3.LUT UP0, UPT, UPT, UPT, UPT, 0x40, 0x4 ;  /* 0x000000000004789c */ /* 0x000fe60003f0e870 */
[----:B------:R-:W-:Y:S06]  /*5f10*/  @UP2 UPLOP3.LUT UP0, UPT, UPT, UPT, UP1, 0x80, 0x8 ;  /* 0x000000000008289c */ /* 0x000fec0003f0f010 */
[----:B------:R-:W-:Y:S01]  /*5f20*/  PLOP3.LUT P0, PT, PT, PT, UP0, 0x80, 0x8 ;  /* 0x000000000008781c */ /* 0x000fe20003f0f008 */
[----:B------:R-:W-:Y:S01]  /*5f30*/  @!UPT UIADD3 URZ, UPT, UPT, URZ, URZ, URZ ;  /* 0x000000fffffff290 */ /* 0x000fe2000fffe0ff */
[----:B------:R-:W-:Y:S11]  /*5f40*/  BRA.U !UP1, `(.L_x_93) ;  /* 0x0000000109407547 */ /* 0x000ff6000b800000 */
[----:B------:R-:W-:Y:S01]  /*5f50*/  UISETP.NE.U32.AND UP0, UPT, UR60, URZ, UPT ;  /* 0x000000ff3c00728c */ /* 0x000fe2000bf05070 */
[----:B------:R-:W-:Y:S01]  /*5f60*/  R2UR UR6, R57 ;  /* 0x00000000390672ca */ /* 0x000fe200000e0000 */
[----:B------:R-:W1:Y:S01]  /*5f70*/  LDCU.64 UR8, c[0x0][0x358] ;  /* 0x00006b00ff0877ac */ /* 0x000e620008000a00 */
[----:B------:R-:W-:Y:S02]  /*5f80*/  HFMA2 R45, -RZ, RZ, 0, 5.9604644775390625e-08 ;  /* 0x00000001ff2d7431 */ /* 0x000fe400000001ff */
[----:B------:R-:W-:Y:S01]  /*5f90*/  IMAD.MOV.U32 R0, RZ, RZ, 0x1 ;  /* 0x00000001ff007424 */ /* 0x000fe200078e00ff */
[----:B------:R-:W-:Y:S06]  /*5fa0*/  UISETP.NE.AND.EX UP0, UPT, UR61, URZ, UPT, UP0 ;  /* 0x000000ff3d00728c */ /* 0x000fec000bf05300 */
[----:B------:R-:W-:Y:S05]  /*5fb0*/  PLOP3.LUT P3, PT, PT, PT, UP0, 0x80, 0x8 ;  /* 0x000000000008781c */ /* 0x000fea0003f6f008 */
[----:B------:R-:W2:Y:S01]  /*5fc0*/  @UP0 LDCU.64 UR4, c[0x0][0x888] ;  /* 0x00011100ff0407ac */ /* 0x000ea20008000a00 */
[----:B------:R-:W-:Y:S07]  /*5fd0*/  @UP0 UIMAD UR6, UR36, UR6, URZ ;  /* 0x00000006240602a4 */ /* 0x000fee000f8e02ff */
[----:B------:R-:W-:Y:S01]  /*5fe0*/  @!P3 PRMT R45, R0, 0x7610, R45 ;  /* 0x00007610002db816 */ /* 0x000fe2000000002d */
[----:B--2---:R-:W-:Y:S06]  /*5ff0*/  @UP0 UIMAD.WIDE UR4, UR6, 0x4, UR4 ;  /* 0x00000004060408a5 */ /* 0x004fec000f8e0204 */
[----:B-----5:R-:W-:Y:S02]  /*6000*/  IMAD.U32 R26, RZ, RZ, UR4 ;  /* 0x00000004ff1a7e24 */ /* 0x020fe4000f8e00ff */
[----:B------:R-:W-:Y:S03]  /*6010*/  IMAD.U32 R27, RZ, RZ, UR5 ;  /* 0x00000005ff1b7e24 */ /* 0x000fe6000f8e00ff */
[----:B------:R-:W2:Y:S02]  /*6020*/  @!UP0 LDCU UR4, c[0x0][0x880] ;  /* 0x00011000ff0487ac */ /* 0x000ea40008000800 */
[----:B-1----:R1:W5:Y:S02]  /*6030*/  @P3 LDG.E R26, desc[UR8][R26.64] ;  /* 0x000000081a1a3981 */ /* 0x002364000c1e1900 */
[----:B-12---:R-:W-:Y:S02]  /*6040*/  @!P3 MOV R26, UR4 ;  /* 0x00000004001abc02 */ /* 0x006fe40008000f00 */
.L_x_93:
[----:B------:R-:W-:Y:S05]  /*6050*/  @!P4 BRA `(.L_x_94) ;  /* 0x000000000024c947 */ /* 0x000fea0003800000 */
[----:B------:R-:W-:Y:S01]  /*6060*/  ISETP.NE.U32.AND P3, PT, R40, RZ, PT ;  /* 0x000000ff2800720c */ /* 0x000fe20003f65070 */
[----:B------:R-:W1:Y:S03]  /*6070*/  LDCU.64 UR4, c[0x0][0x358] ;  /* 0x00006b00ff0477ac */ /* 0x000e660008000a00 */
[----:B------:R-:W-:Y:S11]  /*6080*/  ISETP.NE.AND.EX P3, PT, R41, RZ, PT, P3 ;  /* 0x000000ff2900720c */ /* 0x000ff60003f65330 */
[----:B------:R-:W-:Y:S02]  /*6090*/  @!UPT UIADD3 URZ, UPT, UPT, URZ, URZ, URZ ;  /* 0x000000fffffff290 */ /* 0x000fe4000fffe0ff */
[----:B------:R-:W2:Y:S01]  /*60a0*/  @P3 LDC.64 R2, c[0x0][0x8a8] ;  /* 0x00022a00ff023b82 */ /* 0x000ea20000000a00 */
[----:B------:R-:W-:Y:S04]  /*60b0*/  @P3 IMAD R0, R42, UR36, RZ ;  /* 0x000000242a003c24 */ /* 0x000fe8000f8e02ff */
[----:B--2---:R-:W-:Y:S05]  /*60c0*/  @P3 IMAD.WIDE R2, R0, 0x4, R2 ;  /* 0x0000000400023825 */ /* 0x004fea00078e0202 */
[----:B-1---5:R1:W5:Y:S02]  /*60d0*/  @P3 LDG.E R24, desc[UR4][R2.64] ;  /* 0x0000000402183981 */ /* 0x022364000c1e1900 */
[----:B-1----:R-:W2:Y:S02]  /*60e0*/  @!P3 LDC R24, c[0x0][0x8a0] ;  /* 0x00022800ff18bb82 */ /* 0x002ea40000000800 */
.L_x_94:
[----:B-----5:R-:W-:Y:S01]  /*60f0*/  FSETP.NEU.AND P3, PT, R26, RZ, PT ;  /* 0x000000ff1a00720b */ /* 0x020fe20003f6d000 */
[----:B------:R-:W-:Y:S01]  /*6100*/  IMAD.U32 R2, RZ, RZ, UR46 ;  /* 0x0000002eff027e24 */ /* 0x000fe2000f8e00ff */
[----:B------:R-:W-:Y:S01]  /*6110*/  SEL R5, RZ, 0xffffffff, P2 ;  /* 0xffffffffff057807 */ /* 0x000fe20001000000 */
[----:B------:R-:W-:Y:S01]  /*6120*/  ULOP3.LUT UR4, UR55, 0x1, URZ, 0x3c, !UPT ;  /* 0x0000000137047892 */ /* 0x000fe2000f8e3cff */
[----:B------:R-:W-:Y:S01]  /*6130*/  @P1 LOP3.LUT P2, RZ, R45, 0xff, RZ, 0xc0, !PT ;  /* 0x000000ff2dff1812 */ /* 0x000fe2000784c0ff */
[----:B------:R-:W-:Y:S01]  /*6140*/  BSSY B1, `(.L_x_95) ;  /* 0x000003d000017945 */ /* 0x000fe20003800000 */
[----:B------:R-:W-:Y:S01]  /*6150*/  @P1 SEL R0, RZ, 0xffffffff, P3 ;  /* 0xffffffffff001807 */ /* 0x000fe20001800000 */
[----:B------:R-:W-:Y:S01]  /*6160*/  IMAD.MOV.U32 R65, RZ, RZ, 0x1 ;  /* 0x00000001ff417424 */ /* 0x000fe200078e00ff */
[----:B------:R-:W-:Y:S01]  /*6170*/  LEA R2, R2, UR44, 0x3 ;  /* 0x0000002c02027c11 */ /* 0x000fe2000f8e18ff */
[----:B------:R-:W-:Y:S01]  /*6180*/  IMAD.U32 R63, RZ, RZ, UR4 ;  /* 0x00000004ff3f7e24 */ /* 0x000fe2000f8e00ff */
[----:B------:R-:W-:Y:S01]  /*6190*/  @P0 SEL R0, R5, R0, !P2 ;  /* 0x0000000005000207 */ /* 0x000fe20005000000 */
[----:B------:R-:W-:Y:S01]  /*61a0*/  IMAD.U32 R64, RZ, RZ, UR46 ;  /* 0x0000002eff407e24 */ /* 0x000fe2000f8e00ff */
[----:B------:R-:W-:Y:S02]  /*61b0*/  LEA R27, R22, UR44, 0x3 ;  /* 0x0000002c161b7c11 */ /* 0x000fe4000f8e18ff */
[----:B------:R-:W-:Y:S02]  /*61c0*/  CS2R R38, SRZ ;  /* 0x0000000000267805 */ /* 0x000fe4000001ff00 */
[----:B------:R-:W-:Y:S02]  /*61d0*/  @P1 LOP3.LUT R0, R0, 0x1, RZ, 0xc0, !PT ;  /* 0x0000000100001812 */ /* 0x000fe400078ec0ff */
[----:B------:R-:W-:Y:S02]  /*61e0*/  CS2R R36, SRZ ;  /* 0x0000000000247805 */ /* 0x000fe4000001ff00 */
[----:B------:R-:W-:Y:S02]  /*61f0*/  SHF.L.U32 R3, R53, 0x1f, RZ ;  /* 0x0000001f35037819 */ /* 0x000fe400000006ff */
[----:B------:R-:W-:Y:S02]  /*6200*/  CS2R R30, SRZ ;  /* 0x00000000001e7805 */ /* 0x000fe4000001ff00 */
[----:B------:R-:W-:Y:S02]  /*6210*/  ISETP.NE.U32.OR P5, PT, R0, 0x1, !P1 ;  /* 0x000000010000780c */ /* 0x000fe40004fa5470 */
[----:B------:R-:W-:Y:S02]  /*6220*/  CS2R R28, SRZ ;  /* 0x00000000001c7805 */ /* 0x000fe4000001ff00 */
[----:B------:R-:W-:Y:S02]  /*6230*/  PLOP3.LUT P2, PT, PT, PT, UP1, 0x80, 0x8 ;  /* 0x000000000008781c */ /* 0x000fe40003f4f018 */
[----:B------:R-:W-:Y:S02]  /*6240*/  LEA.HI R25, R22, R22, RZ, 0x1 ;  /* 0x0000001616197211 */ /* 0x000fe400078f08ff */
[----:B------:R-:W-:Y:S02]  /*6250*/  LOP3.LUT P4, R50, R45, 0xff, RZ, 0xc0, !PT ;  /* 0x000000ff2d327812 */ /* 0x000fe4000788c0ff */
[----:B------:R-:W-:Y:S02]  /*6260*/  SEL R4, RZ, 0xffffffff, P3 ;  /* 0xffffffffff047807 */ /* 0x000fe40001800000 */
[----:B------:R-:W-:Y:S02]  /*6270*/  P2R R61, PR, RZ, 0x20 ;  /* 0x00000020ff3d7803 */ /* 0x000fe40000000000 */
[----:B------:R-:W-:Y:S03]  /*6280*/  @P5 SHF.L.U32 R0, R63, 0x1f, RZ ;  /* 0x0000001f3f005819 */ /* 0x000fe600000006ff */
[----:B------:R-:W-:Y:S01]  /*6290*/  @P2 SEL R4, R5, R4, !P4 ;  /* 0x0000000405042207 */ /* 0x000fe20006000000 */
[----:B------:R1:W3:Y:S03]  /*62a0*/  @P5 SYNCS.PHASECHK.TRANS64.TRYWAIT P1, [R2+URZ+0x60], R0 ;  /* 0x00006000020055a7 */ /* 0x0002e600080211ff */
[----:B------:R-:W-:Y:S04]  /*62b0*/  LOP3.LUT R4, R4, 0x1, RZ, 0xc0, !PT ;  /* 0x0000000104047812 */ /* 0x000fe800078ec0ff */
[----:B------:R-:W-:Y:S04]  /*62c0*/  ISETP.NE.U32.AND P2, PT, R4, 0x1, PT ;  /* 0x000000010400780c */ /* 0x000fe80003f45070 */
[----:B------:R-:W-:Y:S01]  /*62d0*/  P2R R66, PR, RZ, 0x4 ;  /* 0x00000004ff427803 */ /* 0x000fe20000000000 */
[----:B------:R4:W2:Y:S01]  /*62e0*/  SYNCS.PHASECHK.TRANS64.TRYWAIT P0, [R27+URZ+0xc0], R3 ;  /* 0x0000c0031b0075a7 */ /* 0x0008a200080011ff */
[C---:B-1----:R-:W-:Y:S01]  /*62f0*/  IMAD.SHL.U32 R0, R25.reuse, 0x20, RZ ;  /* 0x0000002019007824 */ /* 0x042fe200078e00ff */
[----:B------:R-:W-:Y:S04]  /*6300*/  LOP3.LUT R25, R25, 0xffe, RZ, 0xc0, !PT ;  /* 0x00000ffe19197812 */ /* 0x000fe800078ec0ff */
[----:B------:R-:W-:Y:S01]  /*6310*/  LOP3.LUT R0, R0, 0xffffffc0, RZ, 0xc0, !PT ;  /* 0xffffffc000007812 */ /* 0x000fe200078ec0ff */
[----:B------:R-:W-:Y:S04]  /*6320*/  IMAD.IADD R25, R22, 0x1, -R25 ;  /* 0x0000000116197824 */ /* 0x000fe800078e0a19 */
[----:B------:R-:W-:Y:S04]  /*6330*/  IMAD.IADD R0, R23, 0x1, R0 ;  /* 0x0000000117007824 */ /* 0x000fe800078e0200 */
[----:B------:R-:W-:Y:S01]  /*6340*/  IMAD R25, R25, 0x100000, R0 ;  /* 0x0010000019197824 */ /* 0x000fe200078e0200 */
[----:B---3--:R-:W-:Y:S01]  /*6350*/  @P5 SEL R65, RZ, 0x1, !P1 ;  /* 0x00000001ff415807 */ /* 0x008fe20004800000 */
[----:B----4-:R-:W-:Y:S06]  /*6360*/  @!P5 BRA `(.L_x_96) ;  /* 0x000000000068d947 */ /* 0x010fec0003800000 */
[----:B------:R-:W-:Y:S01]  /*6370*/  HFMA2 R31, -RZ, RZ, 0, 0 ;  /* 0x00000000ff1f7431 */ /* 0x000fe200000001ff */
[----:B------:R-:W-:Y:S01]  /*6380*/  ISETP.NE.AND P1, PT, R65, RZ, PT ;  /* 0x000000ff4100720c */ /* 0x000fe20003f25270 */
[----:B------:R-:W-:Y:S01]  /*6390*/  IMAD.U32 R0, RZ, RZ, UR46 ;  /* 0x0000002eff007e24 */ /* 0x000fe2000f8e00ff */
[----:B------:R-:W-:Y:S11]  /*63a0*/  BSSY B0, `(.L_x_97) ;  /* 0x0000005000007945 */ /* 0x000ff60003800000 */
[----:B------:R-:W-:Y:S05]  /*63b0*/  @P1 BRA `(.L_x_98) ;  /* 0x00000000000c1947 */ /* 0x000fea0003800000 */
[----:B------:R-:W-:Y:S04]  /*63c0*/  SHF.L.U32 R4, R63, 0x1f, RZ ;  /* 0x0000001f3f047819 */ /* 0x000fe800000006ff */
[----:B------:R-:W1:Y:S02]  /*63d0*/  SYNCS.PHASECHK.TRANS64.TRYWAIT P1, [R2+URZ+0x60], R4 ;  /* 0x00006004020075a7 */ /* 0x000e6400080211ff */
[----:B-1----:R-:W-:Y:S05]  /*63e0*/  @!P1 BRA `(.L_x_99) ;  /* 0x0000001c00e49947 */ /* 0x002fea0003800000 */
.L_x_98:
[----:B------:R-:W-:Y:S05]  /*63f0*/  BSYNC B0 ;  /* 0x0000000000007941 */ /* 0x000fea0003800000 */
.L_x_97:
[----:B------:R-:W-:Y:S01]  /*6400*/  ISETP.NE.AND P1, PT, R66, RZ, PT ;  /* 0x000000ff4200720c */ /* 0x000fe20003f25270 */
[----:B------:R-:W-:Y:S01]  /*6410*/  IMAD.MOV.U32 R30, RZ, RZ, RZ ;  /* 0x000000ffff1e7224 */ /* 0x000fe200078e00ff */
[----:B------:R-:W-:Y:S02]  /*6420*/  CS2R R28, SRZ ;  /* 0x00000000001c7805 */ /* 0x000fe4000001ff00 */
[----:B------:R-:W-:Y:S02]  /*6430*/  CS2R R38, SRZ ;  /* 0x0000000000267805 */ /* 0x000fe4000001ff00 */
[----:B------:R-:W-:Y:S07]  /*6440*/  CS2R R36, SRZ ;  /* 0x0000000000247805 */ /* 0x000fee000001ff00 */
[----:B-1----:R-:W-:Y:S01]  /*6450*/  @P1 IMAD R2, R0, 0x800, R44 ;  /* 0x0000080000021824 */ /* 0x002fe200078e022c */
[----:B------:R-:W-:Y:S05]  /*6460*/  @P1 WARPSYNC.ALL ;  /* 0x0000000000001948 */ /* 0x000fea0003800000 */
[----:B------:R-:W-:Y:S01]  /*6470*/  @P1 LEA R2, R2, UR44, 0x1 ;  /* 0x0000002c02021c11 */ /* 0x000fe2000f8e08ff */
[----:B------:R-:W-:Y:S04]  /*6480*/  UIADD3 UR4, UPT, UPT, UR46, 0x1, URZ ;  /* 0x000000012e047890 */ /* 0x000fe8000fffe0ff */
[----:B------:R1:W3:Y:S01]  /*6490*/  @P1 LDSM.16.M88.4 R28, [R2+0x200] ;  /* 0x00020000021c183b */ /* 0x0002e20000000200 */
[----:B------:R-:W-:Y:S01]  /*64a0*/  UISETP.NE.AND UP0, UPT, UR4, 0x3, UPT ;  /* 0x000000030400788c */ /* 0x000fe2000bf05270 */
[----:B------:R-:W-:Y:S03]  /*64b0*/  @P1 IMAD R0, R54, 0x2, R2 ;  /* 0x0000000236001824 */ /* 0x000fe600078e0202 */
[----:B------:R-:W-:Y:S02]  /*64c0*/  USEL UR5, URZ, 0x1, UP0 ;  /* 0x00000001ff057887 */ /* 0x000fe40008000000 */
[----:B------:R1:W4:Y:S01]  /*64d0*/  @P1 LDSM.16.M88.4 R36, [R0+0x200] ;  /* 0x000200000024183b */ /* 0x0003220000000200 */
[----:B------:R-:W-:Y:S03]  /*64e0*/  USEL UR4, UR4, URZ, UP0 ;  /* 0x000000ff04047287 */ /* 0x000fe60008000000 */
[----:B------:R-:W-:Y:S03]  /*64f0*/  LOP3.LUT R63, R63, UR5, RZ, 0x3c, !PT ;  /* 0x000000053f3f7c12 */ /* 0x000fe6000f8e3cff */
[----:B------:R-:W-:Y:S02]  /*6500*/  IMAD.U32 R64, RZ, RZ, UR4 ;  /* 0x00000004ff407e24 */ /* 0x000fe4000f8e00ff */
.L_x_96:
[----:B------:R-:W-:Y:S05]  /*6510*/  BSYNC B1 ;  /* 0x0000000000017941 */ /* 0x000fea0003800000 */
.L_x_95:
[----:B-1----:R-:W-:Y:S04]  /*6520*/  SHF.R.U32.HI R0, RZ, 0x15, R25 ;  /* 0x00000015ff007819 */ /* 0x002fe80000011619 */
[----:B------:R-:W-:Y:S01]  /*6530*/  LOP3.LUT P1, RZ, R0, 0x3, R46, 0x48, !PT ;  /* 0x0000000300ff7812 */ /* 0x000fe2000782482e */
[----:B------:R-:W-:Y:S01]  /*6540*/  @!UPT UIADD3 URZ, UPT, UPT, URZ, URZ, URZ ;  /* 0x000000fffffff290 */ /* 0x000fe2000fffe0ff */
[----:B--2---:R-:W-:Y:S11]  /*6550*/  @P0 BRA `(.L_x_100) ;  /* 0x0000000000080947 */ /* 0x004ff60003800000 */
[----:B------:R-:W1:Y:S02]  /*6560*/  SYNCS.PHASECHK.TRANS64.TRYWAIT P0, [R27+URZ+0xc0], R3 ;  /* 0x0000c0031b0075a7 */ /* 0x000e6400080011ff */
[----:B-1----:R-:W-:Y:S05]  /*6570*/  @!P0 BRA `(.L_x_101) ;  /* 0x0000001c00948947 */ /* 0x002fea0003800000 */
.L_x_100:
[----:B------:R-:W-:Y:S05]  /*6580*/  @!P1 BRA `(.L_x_102) ;  /* 0x0000000000409947 */ /* 0x000fea0003800000 */
[----:B------:R-:W2:Y:S01]  /*6590*/  LDCU.64 UR8, c[0x4][0x70] ;  /* 0x01000e00ff0877ac */ /* 0x000ea20008000a00 */
[----:B-1----:R-:W-:Y:S01]  /*65a0*/  MOV R3, 0x0 ;  /* 0x0000000000037802 */ /* 0x002fe20000000f00 */
[----:B------:R-:W-:Y:S02]  /*65b0*/  HFMA2 R12, -RZ, RZ, 0, 5.9604644775390625e-08 ;  /* 0x00000001ff0c7431 */ /* 0x000fe400000001ff */
[----:B------:R-:W-:Y:S02]  /*65c0*/  IMAD.MOV.U32 R8, RZ, RZ, 0x192 ;  /* 0x00000192ff087424 */ /* 0x000fe400078e00ff */
[----:B------:R-:W-:Y:S01]  /*65d0*/  IMAD.MOV.U32 R13, RZ, RZ, RZ ;  /* 0x000000ffff0d7224 */ /* 0x000fe200078e00ff */
[----:B------:R-:W1:Y:S01]  /*65e0*/  LDCU.64 UR6, c[0x4][0x78] ;  /* 0x01000f00ff0677ac */ /* 0x000e620008000a00 */
[----:B------:R-:W3:Y:S01]  /*65f0*/  LDC.64 R2, c[0x4][R3] ;  /* 0x0100000003027b82 */ /* 0x000ee20000000a00 */
[----:B------:R-:W5:Y:S01]  /*6600*/  LDCU.64 UR4, c[0x4][0x10] ;  /* 0x01000200ff0477ac */ /* 0x000f620008000a00 */
[----:B--2---:R-:W-:Y:S01]  /*6610*/  MOV R5, UR9 ;  /* 0x0000000900057c02 */ /* 0x004fe20008000f00 */
[----:B------:R-:W-:Y:S01]  /*6620*/  IMAD.U32 R4, RZ, RZ, UR8 ;  /* 0x00000008ff047e24 */ /* 0x000fe2000f8e00ff */
[----:B-1----:R-:W-:Y:S01]  /*6630*/  MOV R7, UR7 ;  /* 0x0000000700077c02 */ /* 0x002fe20008000f00 */
[----:B------:R-:W-:Y:S01]  /*6640*/  IMAD.U32 R6, RZ, RZ, UR6 ;  /* 0x00000006ff067e24 */ /* 0x000fe2000f8e00ff */
[----:B-----5:R-:W-:Y:S01]  /*6650*/  MOV R11, UR5 ;  /* 0x00000005000b7c02 */ /* 0x020fe20008000f00 */
[----:B------:R-:W-:Y:S02]  /*6660*/  IMAD.U32 R10, RZ, RZ, UR4 ;  /* 0x00000004ff0a7e24 */ /* 0x000fe4000f8e00ff */
[----:B------:R-:W-:Y:S07]  /*6670*/  LEPC R20, `(.L_x_102) ;  /* 0x000000001014794e */ /* 0x000fee0000000000 */
[----:B---34-:R-:W-:Y:S05]  /*6680*/  CALL.ABS.NOINC R2 ;  /* 0x0000000002007343 */ /* 0x018fea0003c00000 */
.L_x_102:
[----:B------:R-:W-:Y:S05]  /*6690*/  WARPSYNC.ALL ;  /* 0x0000000000007948 */ /* 0x000fea0003800000 */
[----:B------:R-:W-:Y:S01]  /*66a0*/  R2UR UR4, R25 ;  /* 0x00000000190472ca */ /* 0x000fe200000e0000 */
[----:B-1-3--:R-:W-:Y:S01]  /*66b0*/  HADD2.F32 R3, -RZ, R28.H0_H0 ;  /* 0x2000001cff037230 */ /* 0x00afe20000004100 */
[----:B------:R-:W-:Y:S01]  /*66c0*/  SHF.L.U32 R62, R54, 0x1, RZ ;  /* 0x00000001363e7819 */ /* 0x000fe200000006ff */
[----:B------:R-:W-:Y:S01]  /*66d0*/  HADD2.F32 R20, -RZ, R30.H0_H0 ;  /* 0x2000001eff147230 */ /* 0x000fe20000004100 */
[----:B------:R-:W-:Y:S01]  /*66e0*/  ISETP.NE.AND P0, PT, R55, RZ, PT ;  /* 0x000000ff3700720c */ /* 0x000fe20003f05270 */
[----:B------:R-:W-:Y:S08]  /*66f0*/  BSSY.RECONVERGENT B0, `(.L_x_103) ;  /* 0x000004e000007945 */ /* 0x000ff00003800200 */
[----:B------:R-:W1:Y:S02]  /*6700*/  LDTM.16dp256bit.x4 R4, tmem[UR4] ;  /* 0x00000004000479ee */ /* 0x000e640008120000 */
[C---:B-1----:R-:W-:Y:S01]  /*6710*/  FMUL R0, R24.reuse, R4 ;  /* 0x0000000418007220 */ /* 0x042fe20000400000 */
[----:B------:R-:W-:Y:S02]  /*6720*/  HADD2.F32 R4, -RZ, R28.H1_H1 ;  /* 0x3000001cff047230 */ /* 0x000fe40000004100 */
[----:B------:R-:W-:Y:S01]  /*6730*/  FMUL R2, R24, R5 ;  /* 0x0000000518027220 */ /* 0x000fe20000400000 */
[--C-:B------:R-:W-:Y:S02]  /*6740*/  HADD2.F32 R5, -RZ, R29.reuse.H0_H0 ;  /* 0x2000001dff057230 */ /* 0x100fe40000004100 */
[----:B------:R-:W-:Y:S01]  /*6750*/  FFMA R0, R26, R3, R0 ;  /* 0x000000031a007223 */ /* 0x000fe20000000000 */
[----:B------:R-:W-:Y:S01]  /*6760*/  FMUL R3, R24, R6 ;  /* 0x0000000618037220 */ /* 0x000fe20000400000 */
[----:B------:R-:W-:Y:S02]  /*6770*/  HADD2.F32 R6, -RZ, R29.H1_H1 ;  /* 0x3000001dff067230 */ /* 0x000fe40000004100 */
[----:B------:R-:W-:Y:S01]  /*6780*/  FFMA R2, R26, R4, R2 ;  /* 0x000000041a027223 */ /* 0x000fe20000000002 */
[----:B------:R-:W-:Y:S01]  /*6790*/  FMUL R7, R24, R7 ;  /* 0x0000000718077220 */ /* 0x000fe20000400000 */
[----:B------:R-:W-:Y:S01]  /*67a0*/  FFMA R3, R26, R5, R3 ;  /* 0x000000051a037223 */ /* 0x000fe20000000003 */
[C---:B------:R-:W-:Y:S01]  /*67b0*/  FMUL R4, R24.reuse, R8 ;  /* 0x0000000818047220 */ /* 0x040fe20000400000 */
[----:B------:R-:W-:Y:S01]  /*67c0*/  FMUL R5, R24, R9 ;  /* 0x0000000918057220 */ /* 0x000fe20000400000 */
[----:B------:R-:W-:Y:S01]  /*67d0*/  F2FP.F16.F32.PACK_AB R32, R2, R0 ;  /* 0x000000000220723e */ /* 0x000fe200000000ff */
[C---:B------:R-:W-:Y:S01]  /*67e0*/  FFMA R7, R26.reuse, R6, R7 ;  /* 0x000000061a077223 */ /* 0x040fe20000000007 */
[----:B------:R-:W-:Y:S02]  /*67f0*/  HADD2.F32 R0, -RZ, R30.H1_H1 ;  /* 0x3000001eff007230 */ /* 0x000fe40000004100 */
[----:B------:R-:W-:Y:S01]  /*6800*/  FFMA R4, R26, R20, R4 ;  /* 0x000000141a047223 */ /* 0x000fe20000000004 */
[--C-:B------:R-:W-:Y:S02]  /*6810*/  HADD2.F32 R2, -RZ, R31.reuse.H0_H0 ;  /* 0x2000001fff027230 */ /* 0x100fe40000004100 */
[----:B------:R-:W-:Y:S01]  /*6820*/  FMUL R6, R24, R10 ;  /* 0x0000000a18067220 */ /* 0x000fe20000400000 */
[----:B------:R-:W-:Y:S01]  /*6830*/  F2FP.F16.F32.PACK_AB R33, R7, R3 ;  /* 0x000000030721723e */ /* 0x000fe200000000ff */
[----:B------:R-:W-:Y:S02]  /*6840*/  HADD2.F32 R3, -RZ, R31.H1_H1 ;  /* 0x3000001fff037230 */ /* 0x000fe40000004100 */
[----:B------:R-:W-:Y:S01]  /*6850*/  FFMA R5, R26, R0, R5 ;  /* 0x000000001a057223 */ /* 0x000fe20000000005 */
[C---:B------:R-:W-:Y:S01]  /*6860*/  FMUL R11, R24.reuse, R11 ;  /* 0x0000000b180b7220 */ /* 0x040fe20000400000 */
[--C-:B----4-:R-:W-:Y:S02]  /*6870*/  HADD2.F32 R7, -RZ, R36.reuse.H0_H0 ;  /* 0x20000024ff077230 */ /* 0x110fe40000004100 */
[C---:B------:R-:W-:Y:S01]  /*6880*/  FMUL R8, R24.reuse, R12 ;  /* 0x0000000c18087220 */ /* 0x040fe20000400000 */
[----:B------:R-:W-:Y:S02]  /*6890*/  HADD2.F32 R0, -RZ, R36.H1_H1 ;  /* 0x30000024ff007230 */ /* 0x000fe40000004100 */
[----:B------:R-:W-:Y:S01]  /*68a0*/  FMUL R9, R24, R13 ;  /* 0x0000000d18097220 */ /* 0x000fe20000400000 */
[C---:B------:R-:W-:Y:S01]  /*68b0*/  FFMA R6, R26.reuse, R2, R6 ;  /* 0x000000021a067223 */ /* 0x040fe20000000006 */
[C---:B------:R-:W-:Y:S01]  /*68c0*/  FFMA R11, R26.reuse, R3, R11 ;  /* 0x000000031a0b7223 */ /* 0x040fe2000000000b */
[C---:B------:R-:W-:Y:S01]  /*68d0*/  FFMA R8, R26.reuse, R7, R8 ;  /* 0x000000071a087223 */ /* 0x040fe20000000008 */
[----:B------:R-:W-:Y:S01]  /*68e0*/  FFMA R9, R26, R0, R9 ;  /* 0x000000001a097223 */ /* 0x000fe20000000009 */
[--C-:B------:R-:W-:Y:S02]  /*68f0*/  HADD2.F32 R2, -RZ, R37.reuse.H0_H0 ;  /* 0x20000025ff027230 */ /* 0x100fe40000004100 */
[C---:B------:R-:W-:Y:S01]  /*6900*/  FMUL R10, R24.reuse, R14 ;  /* 0x0000000e180a7220 */ /* 0x040fe20000400000 */
[----:B------:R-:W-:Y:S02]  /*6910*/  HADD2.F32 R0, -RZ, R37.H1_H1 ;  /* 0x30000025ff007230 */ /* 0x000fe40000004100 */
[----:B------:R-:W-:Y:S01]  /*6920*/  FMUL R15, R24, R15 ;  /* 0x0000000f180f7220 */ /* 0x000fe20000400000 */
[----:B------:R-:W-:Y:S01]  /*6930*/  F2FP.F16.F32.PACK_AB R34, R5, R4 ;  /* 0x000000040522723e */ /* 0x000fe200000000ff */
[----:B------:R-:W-:Y:S01]  /*6940*/  FFMA R10, R26, R2, R10 ;  /* 0x000000021a0a7223 */ /* 0x000fe2000000000a */
[----:B------:R-:W-:Y:S01]  /*6950*/  FMUL R12, R24, R16 ;  /* 0x00000010180c7220 */ /* 0x000fe20000400000 */
[----:B------:R-:W-:Y:S01]  /*6960*/  FFMA R15, R26, R0, R15 ;  /* 0x000000001a0f7223 */ /* 0x000fe2000000000f */
[--C-:B------:R-:W-:Y:S01]  /*6970*/  HADD2.F32 R0, -RZ, R38.reuse.H0_H0 ;  /* 0x20000026ff007230 */ /* 0x100fe20000004100 */
[----:B------:R-:W-:Y:S01]  /*6980*/  MOV R5, UR46 ;  /* 0x0000002e00057c02 */ /* 0x000fe20008000f00 */
[----:B------:R-:W-:Y:S02]  /*6990*/  HADD2.F32 R2, -RZ, R38.H1_H1 ;  /* 0x30000026ff027230 */ /* 0x000fe40000004100 */
[C---:B------:R-:W-:Y:S01]  /*69a0*/  FMUL R13, R24.reuse, R17 ;  /* 0x00000011180d7220 */ /* 0x040fe20000400000 */
[--C-:B------:R-:W-:Y:S02]  /*69b0*/  HADD2.F32 R3, -RZ, R39.reuse.H0_H0 ;  /* 0x20000027ff037230 */ /* 0x100fe40000004100 */
[C---:B------:R-:W-:Y:S01]  /*69c0*/  FMUL R14, R24.reuse, R18 ;  /* 0x00000012180e7220 */ /* 0x040fe20000400000 */
[----:B------:R-:W-:Y:S02]  /*69d0*/  HADD2.F32 R4, -RZ, R39.H1_H1 ;  /* 0x30000027ff047230 */ /* 0x000fe40000004100 */
[----:B------:R-:W-:Y:S01]  /*69e0*/  FMUL R19, R24, R19 ;  /* 0x0000001318137220 */ /* 0x000fe20000400000 */
[C---:B------:R-:W-:Y:S01]  /*69f0*/  FFMA R12, R26.reuse, R0, R12 ;  /* 0x000000001a0c7223 */ /* 0x040fe2000000000c */
[----:B------:R-:W-:Y:S01]  /*6a00*/  LEA R5, R5, R44, 0xb ;  /* 0x0000002c05057211 */ /* 0x000fe200078e58ff */
[C---:B------:R-:W-:Y:S01]  /*6a10*/  FFMA R13, R26.reuse, R2, R13 ;  /* 0x000000021a0d7223 */ /* 0x040fe2000000000d */
[C---:B------:R-:W-:Y:S01]  /*6a20*/  FFMA R14, R26.reuse, R3, R14 ;  /* 0x000000031a0e7223 */ /* 0x040fe2000000000e */
[----:B------:R-:W-:Y:S01]  /*6a30*/  FFMA R19, R26, R4, R19 ;  /* 0x000000041a137223 */ /* 0x000fe20000000013 */
[----:B------:R-:W-:Y:S02]  /*6a40*/  F2FP.F16.F32.PACK_AB R35, R11, R6 ;  /* 0x000000060b23723e */ /* 0x000fe400000000ff */
[----:B------:R-:W-:Y:S02]  /*6a50*/  LEA R5, R5, UR44, 0x1 ;  /* 0x0000002c05057c11 */ /* 0x000fe4000f8e08ff */
[----:B------:R-:W-:Y:S02]  /*6a60*/  F2FP.F16.F32.PACK_AB R8, R9, R8 ;  /* 0x000000080908723e */ /* 0x000fe400000000ff */
[----:B------:R-:W-:Y:S01]  /*6a70*/  F2FP.F16.F32.PACK_AB R9, R15, R10 ;  /* 0x0000000a0f09723e */ /* 0x000fe200000000ff */
[----:B------:R1:W-:Y:S01]  /*6a80*/  STSM.16.M88.4 [R5+0x200], R32 ;  /* 0x0002002005007844 */ /* 0x0003e20000000200 */
[----:B------:R-:W-:Y:S02]  /*6a90*/  F2FP.F16.F32.PACK_AB R10, R13, R12 ;  /* 0x0000000c0d0a723e */ /* 0x000fe400000000ff */
[----:B------:R-:W-:Y:S02]  /*6aa0*/  F2FP.F16.F32.PACK_AB R11, R19, R14 ;  /* 0x0000000e130b723e */ /* 0x000fe400000000ff */
[----:B------:R-:W-:Y:S05]  /*6ab0*/  IADD3 R0, PT, PT, R62, 0x200, R5 ;  /* 0x000002003e007810 */ /* 0x000fea0007ffe005 */
[----:B------:R1:W-:Y:S01]  /*6ac0*/  STSM.16.M88.4 [R0], R8 ;  /* 0x0000000800007844 */ /* 0x0003e20000000200 */
[----:B------:R-:W-:Y:S01]  /*6ad0*/  @!PT LDS RZ, [RZ] ;  /* 0x00000000fffff984 */ /* 0x000fe20000000800 */
[----:B------:R-:W-:Y:S01]  /*6ae0*/  @!PT LDS RZ, [RZ] ;  /* 0x00000000fffff984 */ /* 0x000fe20000000800 */
[----:B------:R-:W-:Y:S01]  /*6af0*/  @!PT LDS RZ, [RZ] ;  /* 0x00000000fffff984 */ /* 0x000fe20000000800 */
[----:B------:R-:W-:Y:S01]  /*6b00*/  @!PT LDS RZ, [RZ] ;  /* 0x00000000fffff984 */ /* 0x000fe20000000800 */
[----:B------:R2:W-:Y:S07]  /*6b10*/  MEMBAR.ALL.CTA ;  /* 0x0000000000007992 */ /* 0x0005ee0000008000 */
[----:B--2---:R-:W2:Y:S02]  /*6b20*/  FENCE.VIEW.ASYNC.S ;  /* 0x00000000000073c6 */ /* 0x004ea40000000000 */
[----:B--2---:R-:W-:Y:S06]  /*6b30*/  BAR.SYNC.DEFER_BLOCKING 0x1, 0x80 ;  /* 0x0042000000007b1d */ /* 0x004fec0000010000 */
[----:B------:R-:W-:Y:S05]  /*6b40*/  @P0 BRA `(.L_x_104) ;  /* 0x0000000000200947 */ /* 0x000fea0003800000 */
[----:B------:R-:W2:Y:S01]  /*6b50*/  LDCU.64 UR6, c[0x0][0x348] ;  /* 0x00006900ff0677ac */ /* 0x000ea20008000a00 */
[----:B------:R-:W-:Y:S01]  /*6b60*/  ULEA UR5, UR46, UR44, 0xc ;  /* 0x0000002c2e057291 */ /* 0x000fe2000f8e60ff */
[----:B------:R-:W-:Y:S03]  /*6b70*/  UMOV UR51, UR36 ;  /* 0x0000002400337c82 */ /* 0x000fe60008000000 */
[----:B------:R-:W-:Y:S02]  /*6b80*/  UIADD3 UR48, UPT, UPT, UR5, 0x200, URZ ;  /* 0x0000020005307890 */ /* 0x000fe4000fffe0ff */
[----:B--2---:R-:W-:Y:S04]  /*6b90*/  UIADD3 UR4, UP0, UPT, UR6, 0x680, URZ ;  /* 0x0000068006047890 */ /* 0x004fe8000ff1e0ff */
[----:B------:R-:W-:Y:S09]  /*6ba0*/  UIADD3.X UR5, UPT, UPT, URZ, UR7, URZ, UP0, !UPT ;  /* 0x00000007ff057290 */ /* 0x000ff200087fe4ff */
[----:B------:R2:W-:Y:S02]  /*6bb0*/  UTMASTG.3D [UR48], [UR4] ;  /* 0x00000030040073b5 */ /* 0x0005e40008010000 */
[----:B--2---:R0:W-:Y:S02]  /*6bc0*/  UTMACMDFLUSH ;  /* 0x00000000000079b7 */ /* 0x0041e40000000000 */
.L_x_104:
[----:B------:R-:W-:Y:S05]  /*6bd0*/  BSYNC.RECONVERGENT B0 ;  /* 0x0000000000007941 */ /* 0x000fea0003800200 */
.L_x_103:
[----:B------:R-:W-:Y:S01]  /*6be0*/  UIADD3 UR47, UPT, UPT, UR46, 0x1, URZ ;  /* 0x000000012e2f7890 */ /* 0x000fe2000fffe0ff */
[----:B------:R-:W-:Y:S03]  /*6bf0*/  BSSY.RECONVERGENT B0, `(.L_x_105) ;  /* 0x0000005000007945 */ /* 0x000fe60003800200 */
[----:B------:R-:W-:Y:S04]  /*6c00*/  UISETP.NE.AND UP0, UPT, UR47, 0x3, UPT ;  /* 0x000000032f00788c */ /* 0x000fe8000bf05270 */
[----:B------:R-:W-:Y:S01]  /*6c10*/  USEL UR45, UR47, URZ, UP0 ;  /* 0x000000ff2f2d7287 */ /* 0x000fe20008000000 */
[----:B------:R-:W-:Y:S11]  /*6c20*/  @P0 BRA `(.L_x_106) ;  /* 0x0000000000040947 */ /* 0x000ff60003800000 */
[----:B------:R-:W-:Y:S04]  /*6c30*/  DEPBAR.LE SB0, 0x1 ;  /* 0x000080400000791a */ /* 0x000fe80000000000 */
.L_x_106:
[----:B------:R-:W-:Y:S05]  /*6c40*/  BSYNC.RECONVERGENT B0 ;  /* 0x0000000000007941 */ /* 0x000fea0003800200 */
.L_x_105:
[----:B------:R-:W-:Y:S01]  /*6c50*/  BAR.SYNC.DEFER_BLOCKING 0x1, 0x80 ;  /* 0x0042000000007b1d */ /* 0x000fe20000010000 */
[----:B------:R-:W-:Y:S01]  /*6c60*/  ISETP.NE.AND P1, PT, R61, RZ, PT ;  /* 0x000000ff3d00720c */ /* 0x000fe20003f25270 */
[----:B------:R-:W-:Y:S01]  /*6c70*/  UISETP.NE.AND UP0, UPT, UR53, URZ, UPT ;  /* 0x000000ff3500728c */ /* 0x000fe2000bf05270 */
[----:B------:R-:W-:Y:S11]  /*6c80*/  LEA R2, R64, UR44, 0x3 ;  /* 0x0000002c40027c11 */ /* 0x000ff6000f8e18ff */
[----:B------:R-:W-:Y:S01]  /*6c90*/  @P1 SHF.L.U32 R3, R63, 0x1f, RZ ;  /* 0x0000001f3f031819 */ /* 0x000fe200000006ff */
[----:B------:R-:W-:Y:S06]  /*6ca0*/  BRA.U !UP0, `(.L_x_107) ;  /* 0x0000000108247547 */ /* 0x000fec000b800000 */
[----:B------:R-:W-:Y:S01]  /*6cb0*/  IMAD.U32 R4, RZ, RZ, UR52 ;  /* 0x00000034ff047e24 */ /* 0x000fe2000f8e00ff */
[----:B-1----:R-:W-:Y:S01]  /*6cc0*/  MOV R0, UR54 ;  /* 0x0000003600007c02 */ /* 0x002fe20008000f00 */
[----:B------:R-:W-:Y:S03]  /*6cd0*/  UIADD3 UR4, UPT, UPT, UR52, 0x1, URZ ;  /* 0x0000000134047890 */ /* 0x000fe6000fffe0ff */
[----:B------:R-:W-:Y:S01]  /*6ce0*/  @P1 LEA R4, R4, UR44, 0x3 ;  /* 0x0000002c04041c11 */ /* 0x000fe2000f8e18ff */
[----:B------:R-:W-:Y:S04]  /*6cf0*/  UISETP.NE.AND UP0, UPT, UR4, 0x3, UPT ;  /* 0x000000030400788c */ /* 0x000fe8000bf05270 */
[----:B------:R-:W-:Y:S01]  /*6d00*/  @P1 VIADD R4, R4, 0x78 ;  /* 0x0000007804041836 */ /* 0x000fe20000000000 */
[----:B------:R-:W-:Y:S04]  /*6d10*/  USEL UR52, UR4, URZ, UP0 ;  /* 0x000000ff04347287 */ /* 0x000fe80008000000 */
[----:B------:R-:W-:Y:S04]  /*6d20*/  @P1 PRMT R0, R0, 0x654, R4 ;  /* 0x0000065400001816 */ /* 0x000fe80000000004 */
[----:B------:R2:W-:Y:S04]  /*6d30*/  @P1 SYNCS.ARRIVE.TRANS64.RED.A1T0 RZ, [R0+URZ], RZ ;  /* 0x000000ff00ff19a7 */ /* 0x0005e800081004ff */
.L_x_107:
[----:B------:R-:W3:Y:S01]  /*6d40*/  @P1 SYNCS.PHASECHK.TRANS64.TRYWAIT P0, [R2+URZ+0x60], R3 ;  /* 0x00006003020015a7 */ /* 0x000ee200080011ff */
[----:B------:R-:W-:Y:S01]  /*6d50*/  BSSY B1, `(.L_x_108) ;  /* 0x0000013000017945 */ /* 0x000fe20003800000 */
[----:B---3--:R-:W-:Y:S03]  /*6d60*/  @P1 SEL R65, RZ, 0x1, !P0 ;  /* 0x00000001ff411807 */ /* 0x008fe60004000000 */
[----:B------:R-:W-:Y:S05]  /*6d70*/  @!P1 BRA `(.L_x_109) ;  /* 0x0000000000409947 */ /* 0x000fea0003800000 */
[----:B------:R-:W-:Y:S01]  /*6d80*/  ISETP.NE.AND P1, PT, R66, RZ, PT ;  /* 0x000000ff4200720c */ /* 0x000fe20003f25270 */
[----:B------:R-:W-:Y:S01]  /*6d90*/  BSSY B0, `(.L_x_110) ;  /* 0x0000009000007945 */ /* 0x000fe20003800000 */
[----:B------:R-:W-:Y:S11]  /*6da0*/  ISETP.NE.AND P0, PT, R65, RZ, PT ;  /* 0x000000ff4100720c */ /* 0x000ff60003f05270 */
[----:B------:R-:W-:Y:S05]  /*6db0*/  @P1 IMAD R3, R64, 0x800, R44 ;  /* 0x0000080040031824 */ /* 0x000fea00078e022c */
[----:B------:R-:W-:Y:S05]  /*6dc0*/  @P1 LEA R3, R3, UR44, 0x1 ;  /* 0x0000002c03031c11 */ /* 0x000fea000f8e08ff */
[----:B-12---:R-:W-:Y:S01]  /*6dd0*/  @P1 IMAD.IADD R0, R62, 0x1, R3 ;  /* 0x000000013e001824 */ /* 0x006fe200078e0203 */
[----:B------:R-:W-:Y:S06]  /*6de0*/  @P0 BRA `(.L_x_111) ;  /* 0x00000000000c0947 */ /* 0x000fec0003800000 */
[----:B------:R-:W-:Y:S04]  /*6df0*/  SHF.L.U32 R63, R63, 0x1f, RZ ;  /* 0x0000001f3f3f7819 */ /* 0x000fe800000006ff */
[----:B------:R-:W1:Y:S02]  /*6e00*/  SYNCS.PHASECHK.TRANS64.TRYWAIT P0, [R2+URZ+0x60], R63 ;  /* 0x0000603f020075a7 */ /* 0x000e6400080011ff */
[----:B-1----:R-:W-:Y:S05]  /*6e10*/  @!P0 BRA `(.L_x_112) ;  /* 0x0000001400808947 */ /* 0x002fea0003800000 */
.L_x_111:
[----:B------:R-:W-:Y:S05]  /*6e20*/  BSYNC B0 ;  /* 0x0000000000007941 */ /* 0x000fea0003800000 */
.L_x_110:
[----:B------:R-:W-:Y:S11]  /*6e30*/  ISETP.NE.AND P0, PT, R66, RZ, PT ;  /* 0x000000ff4200720c */ /* 0x000ff60003f05270 */
[----:B------:R-:W-:Y:S02]  /*6e40*/  @!UPT UIADD3 URZ, UPT, UPT, URZ, URZ, URZ ;  /* 0x000000fffffff290 */ /* 0x000fe4000fffe0ff */
[----:B------:R-:W-:Y:S05]  /*6e50*/  @P0 WARPSYNC.ALL ;  /* 0x0000000000000948 */ /* 0x000fea0003800000 */
[----:B------:R3:W4:Y:S04]  /*6e60*/  @P0 LDSM.16.M88.4 R28, [R3+0x200] ;  /* 0x00020000031c083b */ /* 0x0007280000000200 */
[----:B------:R3:W2:Y:S02]  /*6e70*/  @P0 LDSM.16.M88.4 R36, [R0+0x200] ;  /* 0x000200000024083b */ /* 0x0006a40000000200 */
.L_x_109:
[----:B------:R-:W-:Y:S05]  /*6e80*/  BSYNC B1 ;  /* 0x0000000000017941 */ /* 0x000fea0003800000 */
.L_x_108:
[----:B-123--:R-:W-:Y:S05]  /*6e90*/  VIADD R0, R25, 0x20 ;  /* 0x0000002019007836 */ /* 0x00efea0000000000 */
[----:B------:R-:W-:Y:S04]  /*6ea0*/  SHF.R.U32.HI R0, RZ, 0x15, R0 ;  /* 0x00000015ff007819 */ /* 0x000fe80000011600 */
[----:B------:R-:W-:Y:S11]  /*6eb0*/  LOP3.LUT P0, RZ, R0, 0x3, R46, 0x48, !PT ;  /* 0x0000000300ff7812 */ /* 0x000ff6000780482e */
[----:B------:R-:W-:Y:S02]  /*6ec0*/  @!UPT UIADD3 URZ, UPT, UPT, URZ, URZ, URZ ;  /* 0x000000fffffff290 */ /* 0x000fe4000fffe0ff */
[----:B------:R-:W-:Y:S05]  /*6ed0*/  @!P0 BRA `(.L_x_113) ;  /* 0x0000000000408947 */ /* 0x000fea0003800000 */
[----:B------:R-:W1:Y:S01]  /*6ee0*/  LDCU.64 UR8, c[0x4][0x70] ;  /* 0x01000e00ff0877ac */ /* 0x000e620008000a00 */
[----:B------:R-:W-:Y:S01]  /*6ef0*/  MOV R3, 0x0 ;  /* 0x0000000000037802 */ /* 0x000fe20000000f00 */
[----:B------:R-:W-:Y:S02]  /*6f00*/  HFMA2 R12, -RZ, RZ, 0, 5.9604644775390625e-08 ;  /* 0x00000001ff0c7431 */ /* 0x000fe400000001ff */
[----:B------:R-:W-:Y:S02]  /*6f10*/  IMAD.MOV.U32 R8, RZ, RZ, 0x192 ;  /* 0x00000192ff087424 */ /* 0x000fe400078e00ff */
[----:B------:R-:W-:Y:S01]  /*6f20*/  IMAD.MOV.U32 R13, RZ, RZ, RZ ;  /* 0x000000ffff0d7224 */ /* 0x000fe200078e00ff */
[----:B------:R-:W2:Y:S01]  /*6f30*/  LDCU.64 UR6, c[0x4][0x78] ;  /* 0x01000f00ff0677ac */ /* 0x000ea20008000a00 */
[----:B------:R-:W3:Y:S01]  /*6f40*/  LDC.64 R2, c[0x4][R3] ;  /* 0x0100000003027b82 */ /* 0x000ee20000000a00 */
[----:B------:R-:W5:Y:S01]  /*6f50*/  LDCU.64 UR4, c[0x4][0x10] ;  /* 0x01000200ff0477ac */ /* 0x000f620008000a00 */
[----:B-1----:R-:W-:Y:S01]  /*6f60*/  MOV R5, UR9 ;  /* 0x0000000900057c02 */ /* 0x002fe20008000f00 */
[----:B------:R-:W-:Y:S01]  /*6f70*/  IMAD.U32 R4, RZ, RZ, UR8 ;  /* 0x00000008ff047e24 */ /* 0x000fe2000f8e00ff */
[----:B--2---:R-:W-:Y:S01]  /*6f80*/  MOV R7, UR7 ;  /* 0x0000000700077c02 */ /* 0x004fe20008000f00 */
[----:B------:R-:W-:Y:S01]  /*6f90*/  IMAD.U32 R6, RZ, RZ, UR6 ;  /* 0x00000006ff067e24 */ /* 0x000fe2000f8e00ff */
[----:B-----5:R-:W-:Y:S01]  /*6fa0*/  MOV R11, UR5 ;  /* 0x00000005000b7c02 */ /* 0x020fe20008000f00 */
[----:B------:R-:W-:Y:S02]  /*6fb0*/  IMAD.U32 R10, RZ, RZ, UR4 ;  /* 0x00000004ff0a7e24 */ /* 0x000fe4000f8e00ff */
[----:B------:R-:W-:Y:S07]  /*6fc0*/  LEPC R20, `(.L_x_113) ;  /* 0x000000001014794e */ /* 0x000fee0000000000 */
[----:B---34-:R-:W-:Y:S05]  /*6fd0*/  CALL.ABS.NOINC R2 ;  /* 0x0000000002007343 */ /* 0x018fea0003c00000 */
.L_x_113:
[----:B------:R-:W-:Y:S01]  /*6fe0*/  ISETP.NE.AND P0, PT, R55, RZ, PT ;  /* 0x000000ff3700720c */ /* 0x000fe20003f05270 */
[----:B------:R-:W-:Y:S05]  /*6ff0*/  WARPSYNC.ALL ;  /* 0x0000000000007948 */ /* 0x000fea0003800000 */
[----:B------:R-:W-:Y:S01]  /*7000*/  R2UR UR4, R25 ;  /* 0x00000000190472ca */ /* 0x000fe200000e0000 */
[--C-:B----4-:R-:W-:Y:S01]  /*7010*/  HADD2.F32 R20, -RZ, R28.reuse.H0_H0 ;  /* 0x2000001cff147230 */ /* 0x110fe20000004100 */
[----:B------:R-:W-:Y:S01]  /*7020*/  BSSY.RECONVERGENT B0, `(.L_x_114) ;  /* 0x0000056000007945 */ /* 0x000fe20003800200 */
[----:B------:R-:W-:Y:S02]  /*7030*/  HADD2.F32 R21, -RZ, R28.H1_H1 ;  /* 0x3000001cff157230 */ /* 0x000fe40000004100 */
[--C-:B------:R-:W-:Y:S02]  /*7040*/  HADD2.F32 R25, -RZ, R29.reuse.H0_H0 ;  /* 0x2000001dff197230 */ /* 0x100fe40000004100 */
[----:B------:R-:W-:Y:S02]  /*7050*/  HADD2.F32 R28, -RZ, R30.H0_H0 ;  /* 0x2000001eff1c7230 */ /* 0x000fe40000004100 */
[--C-:B------:R-:W-:Y:S02]  /*7060*/  HADD2.F32 R32, -RZ, R36.reuse.H0_H0 ;  /* 0x20000024ff207230 */ /* 0x100fe40000004100 */
[----:B------:R-:W-:Y:S02]  /*7070*/  HADD2.F32 R33, -RZ, R36.H1_H1 ;  /* 0x30000024ff217230 */ /* 0x000fe40000004100 */
[----:B------:R-:W1:Y:S01]  /*7080*/  LDTM.16dp256bit.x4 R4, tmem[UR4+0x20] ;  /* 0x00002004000479ee */ /* 0x000e620008120000 */
[----:B------:R-:W-:Y:S01]  /*7090*/  NOP ;  /* 0x0000000000007918 */ /* 0x000fe20000000000 */
[----:B------:R-:W-:Y:S01]  /*70a0*/  R2UR UR4, R27 ;  /* 0x000000001b0472ca */ /* 0x000fe200000e0000 */
[----:B------:R-:W-:Y:S02]  /*70b0*/  HADD2.F32 R27, -RZ, R29.H1_H1 ;  /* 0x3000001dff1b7230 */ /* 0x000fe40000004100 */
[----:B------:R-:W-:Y:S02]  /*70c0*/  HADD2.F32 R29, -RZ, R30.H1_H1 ;  /* 0x3000001eff1d7230 */ /* 0x000fe40000004100 */
[--C-:B------:R-:W-:Y:S02]  /*70d0*/  HADD2.F32 R30, -RZ, R31.reuse.H0_H0 ;  /* 0x2000001fff1e7230 */ /* 0x100fe40000004100 */
[----:B------:R-:W-:Y:S02]  /*70e0*/  HADD2.F32 R31, -RZ, R31.H1_H1 ;  /* 0x3000001fff1f7230 */ /* 0x000fe40000004100 */
[--C-:B------:R-:W-:Y:S02]  /*70f0*/  HADD2.F32 R34, -RZ, R37.reuse.H0_H0 ;  /* 0x20000025ff227230 */ /* 0x100fe40000004100 */
[----:B------:R-:W-:Y:S02]  /*7100*/  HADD2.F32 R35, -RZ, R37.H1_H1 ;  /* 0x30000025ff237230 */ /* 0x000fe40000004100 */
[----:B------:R-:W-:Y:S01]  /*7110*/  UIADD3 UR4, UPT, UPT, UR4, 0xe0, URZ ;  /* 0x000000e004047890 */ /* 0x000fe2000fffe0ff */
[--C-:B------:R-:W-:Y:S02]  /*7120*/  HADD2.F32 R36, -RZ, R38.reuse.H0_H0 ;  /* 0x20000026ff247230 */ /* 0x100fe40000004100 */
[----:B------:R-:W-:Y:S01]  /*7130*/  HADD2.F32 R37, -RZ, R38.H1_H1 ;  /* 0x30000026ff257230 */ /* 0x000fe20000004100 */
[----:B------:R-:W-:Y:S01]  /*7140*/  UPRMT UR4, UR54, 0x654, UR4 ;  /* 0x0000065436047896 */ /* 0x000fe20008000004 */
[--C-:B------:R-:W-:Y:S02]  /*7150*/  HADD2.F32 R38, -RZ, R39.reuse.H0_H0 ;  /* 0x20000027ff267230 */ /* 0x100fe40000004100 */
[----:B------:R-:W-:Y:S02]  /*7160*/  HADD2.F32 R39, -RZ, R39.H1_H1 ;  /* 0x30000027ff277230 */ /* 0x000fe40000004100 */
[C---:B-1----:R-:W-:Y:S01]  /*7170*/  FMUL R4, R24.reuse, R4 ;  /* 0x0000000418047220 */ /* 0x042fe20000400000 */
[C---:B------:R-:W-:Y:S01]  /*7180*/  FMUL R5, R24.reuse, R5 ;  /* 0x0000000518057220 */ /* 0x040fe20000400000 */
[C---:B------:R-:W-:Y:S01]  /*7190*/  FMUL R6, R24.reuse, R6 ;  /* 0x0000000618067220 */ /* 0x040fe20000400000 */
[----:B------:R-:W-:Y:S01]  /*71a0*/  FMUL R7, R24, R7 ;  /* 0x0000000718077220 */ /* 0x000fe20000400000 */
[----:B------:R-:W-:Y:S01]  /*71b0*/  SYNCS.ARRIVE.TRANS64.RED.A1T0 RZ, [UR4], RZ ;  /* 0x000000ffffff79a7 */ /* 0x000fe20008100404 */
[C---:B------:R-:W-:Y:S01]  /*71c0*/  FFMA R4, R26.reuse, R20, R4 ;  /* 0x000000141a047223 */ /* 0x040fe20000000004 */
[C---:B------:R-:W-:Y:S01]  /*71d0*/  FFMA R5, R26.reuse, R21, R5 ;  /* 0x000000151a057223 */ /* 0x040fe20000000005 */
[C---:B------:R-:W-:Y:S01]  /*71e0*/  FFMA R6, R26.reuse, R25, R6 ;  /* 0x000000191a067223 */ /* 0x040fe20000000006 */
[----:B------:R-:W-:Y:S01]  /*71f0*/  FFMA R7, R26, R27, R7 ;  /* 0x0000001b1a077223 */ /* 0x000fe20000000007 */
[C---:B------:R-:W-:Y:S01]  /*7200*/  FMUL R8, R24.reuse, R8 ;  /* 0x0000000818087220 */ /* 0x040fe20000400000 */
[C---:B------:R-:W-:Y:S01]  /*7210*/  FMUL R9, R24.reuse, R9 ;  /* 0x0000000918097220 */ /* 0x040fe20000400000 */
[----:B------:R-:W-:Y:S01]  /*7220*/  F2FP.F16.F32.PACK_AB R4, R5, R4 ;  /* 0x000000040504723e */ /* 0x000fe200000000ff */
[----:B------:R-:W-:Y:S01]  /*7230*/  FMUL R10, R24, R10 ;  /* 0x0000000a180a7220 */ /* 0x000fe20000400000 */
[----:B------:R-:W-:Y:S01]  /*7240*/  F2FP.F16.F32.PACK_AB R5, R7, R6 ;  /* 0x000000060705723e */ /* 0x000fe200000000ff */
[C---:B------:R-:W-:Y:S01]  /*7250*/  FFMA R8, R26.reuse, R28, R8 ;  /* 0x0000001c1a087223 */ /* 0x040fe20000000008 */
[----:B------:R-:W-:Y:S01]  /*7260*/  FFMA R9, R26, R29, R9 ;  /* 0x0000001d1a097223 */ /* 0x000fe20000000009 */
[C---:B------:R-:W-:Y:S01]  /*7270*/  FMUL R11, R24.reuse, R11 ;  /* 0x0000000b180b7220 */ /* 0x040fe20000400000 */
[C---:B------:R-:W-:Y:S01]  /*7280*/  FMUL R0, R24.reuse, R12 ;  /* 0x0000000c18007220 */ /* 0x040fe20000400000 */
[----:B------:R-:W-:Y:S01]  /*7290*/  FMUL R2, R24, R13 ;  /* 0x0000000d18027220 */ /* 0x000fe20000400000 */
[----:B------:R-:W-:Y:S01]  /*72a0*/  FFMA R10, R26, R30, R10 ;  /* 0x0000001e1a0a7223 */ /* 0x000fe2000000000a */
[----:B------:R-:W-:Y:S01]  /*72b0*/  FMUL R3, R24, R14 ;  /* 0x0000000e18037220 */ /* 0x000fe20000400000 */
[----:B------:R-:W-:Y:S01]  /*72c0*/  F2FP.F16.F32.PACK_AB R6, R9, R8 ;  /* 0x000000080906723e */ /* 0x000fe200000000ff */
[----:B------:R-:W-:Y:S01]  /*72d0*/  FFMA R11, R26, R31, R11 ;  /* 0x0000001f1a0b7223 */ /* 0x000fe2000000000b */
[C---:B------:R-:W-:Y:S01]  /*72e0*/  FMUL R15, R24.reuse, R15 ;  /* 0x0000000f180f7220 */ /* 0x040fe20000400000 */
[----:B------:R-:W-:Y:S01]  /*72f0*/  FMUL R12, R24, R16 ;  /* 0x00000010180c7220 */ /* 0x000fe20000400000 */
[----:B------:R-:W-:Y:S01]  /*7300*/  FFMA R0, R26, R32, R0 ;  /* 0x000000201a007223 */ /* 0x000fe20000000000 */
[----:B------:R-:W-:Y:S01]  /*7310*/  MOV R8, UR45 ;  /* 0x0000002d00087c02 */ /* 0x000fe20008000f00 */
[----:B------:R-:W-:Y:S01]  /*7320*/  FMUL R13, R24, R17 ;  /* 0x00000011180d7220 */ /* 0x000fe20000400000 */
[----:B------:R-:W-:Y:S01]  /*7330*/  FFMA R2, R26, R33, R2 ;  /* 0x000000211a027223 */ /* 0x000fe20000000002 */
[----:B------:R-:W-:Y:S01]  /*7340*/  FMUL R14, R24, R18 ;  /* 0x00000012180e7220 */ /* 0x000fe20000400000 */
[C---:B------:R-:W-:Y:S01]  /*7350*/  FFMA R3, R26.reuse, R34, R3 ;  /* 0x000000221a037223 */ /* 0x040fe20000000003 */
[----:B------:R-:W-:Y:S01]  /*7360*/  FFMA R15, R26, R35, R15 ;  /* 0x000000231a0f7223 */ /* 0x000fe2000000000f */
[----:B------:R-:W-:Y:S01]  /*7370*/  FMUL R19, R24, R19 ;  /* 0x0000001318137220 */ /* 0x000fe20000400000 */
[----:B------:R-:W-:Y:S01]  /*7380*/  FFMA R12, R26, R36, R12 ;  /* 0x000000241a0c7223 */ /* 0x000fe2000000000c */
        /* <DEDUP_REMOVED lines=22> */
[----:B------:R-:W-:Y:S02]  /*74f0*/  ULEA UR5, UR45, UR44, 0xc ;  /* 0x0000002c2d057291 */ /* 0x000fe4000f8e60ff */
[----:B------:R-:W-:Y:S02]  /*7500*/  UIADD3 UR9, UPT, UPT, UR49, 0x20, URZ ;  /* 0x0000002031097890 */ /* 0x000fe4000fffe0ff */
[----:B------:R-:W-:Y:S01]  /*7510*/  UIADD3 UR8, UPT, UPT, UR5, 0x200, URZ ;  /* 0x0000020005087890 */ /* 0x000fe2000fffe0ff */
[----:B------:R-:W-:Y:S01]  /*7520*/  UMOV UR10, UR50 ;  /* 0x00000032000a7c82 */ /* 0x000fe20008000000 */
[----:B------:R-:W-:Y:S01]  /*7530*/  UMOV UR11, UR36 ;  /* 0x00000024000b7c82 */ /* 0x000fe20008000000 */
[----:B--2---:R-:W-:Y:S04]  /*7540*/  UIADD3 UR4, UP0, UPT, UR6, 0x680, URZ ;  /* 0x0000068006047890 */ /* 0x004fe8000ff1e0ff */
[----:B------:R-:W-:Y:S09]  /*7550*/  UIADD3.X UR5, UPT, UPT, URZ, UR7, URZ, UP0, !UPT ;  /* 0x00000007ff057290 */ /* 0x000ff200087fe4ff */
[----:B------:R2:W-:Y:S02]  /*7560*/  UTMASTG.3D [UR8], [UR4] ;  /* 0x00000008040073b5 */ /* 0x0005e40008010000 */
[----:B--2---:R0:W-:Y:S02]  /*7570*/  UTMACMDFLUSH ;  /* 0x00000000000079b7 */ /* 0x0041e40000000000 */
.L_x_115:
[----:B------:R-:W-:Y:S05]  /*7580*/  BSYNC.RECONVERGENT B0 ;  /* 0x0000000000007941 */ /* 0x000fea0003800200 */
.L_x_114:
[----:B------:R-:W-:Y:S01]  /*7590*/  UIADD3 UR4, UPT, UPT, UR45, 0x1, URZ ;  /* 0x000000012d047890 */ /* 0x000fe2000fffe0ff */
[----:B------:R-:W-:Y:S03]  /*75a0*/  BSSY.RECONVERGENT B0, `(.L_x_116) ;  /* 0x0000008000007945 */ /* 0x000fe60003800200 */
[----:B------:R-:W-:Y:S04]  /*75b0*/  UISETP.NE.AND UP0, UPT, UR4, 0x3, UPT ;  /* 0x000000030400788c */ /* 0x000fe8000bf05270 */
[----:B------:R-:W-:Y:S02]  /*75c0*/  UISETP.EQ.XOR UP1, UPT, UR47, 0x3, !UP0 ;  /* 0x000000032f00788c */ /* 0x000fe4000c722a70 */
[----:B------:R-:W-:Y:S02]  /*75d0*/  USEL UR46, UR4, URZ, UP0 ;  /* 0x000000ff042e7287 */ /* 0x000fe40008000000 */
[----:B------:R-:W-:Y:S04]  /*75e0*/  USEL UR5, URZ, 0x1, !UP1 ;  /* 0x00000001ff057887 */ /* 0x000fe8000c800000 */
[----:B------:R-:W-:Y:S01]  /*75f0*/  ULOP3.LUT UR55, UR55, UR5, URZ, 0x3c, !UPT ;  /* 0x0000000537377292 */ /* 0x000fe2000f8e3cff */
[----:B------:R-:W-:Y:S11]  /*7600*/  @P0 BRA `(.L_x_117) ;  /* 0x0000000000040947 */ /* 0x000ff60003800000 */
[----:B------:R-:W-:Y:S04]  /*7610*/  DEPBAR.LE SB0, 0x1 ;  /* 0x000080400000791a */ /* 0x000fe80000000000 */
.L_x_117:
[----:B------:R-:W-:Y:S05]  /*7620*/  BSYNC.RECONVERGENT B0 ;  /* 0x0000000000007941 */ /* 0x000fea0003800200 */
.L_x_116:
[----:B------:R-:W-:Y:S01]  /*7630*/  BAR.SYNC.DEFER_BLOCKING 0x1, 0x80 ;  /* 0x0042000000007b1d */ /* 0x000fe20000010000 */
[----:B------:R-:W-:Y:S01]  /*7640*/  UISETP.NE.AND UP0, UPT, UR53, -0x2, UPT ;  /* 0xfffffffe3500788c */ /* 0x000fe2000bf05270 */
[----:B------:R-:W-:Y:S08]  /*7650*/  IADD3 R22, PT, PT, R22, 0x1, RZ ;  /* 0x0000000116167810 */ /* 0x000ff00007ffe0ff */
[----:B------:R-:W-:Y:S05]  /*7660*/  BRA.U !UP0, `(.L_x_118) ;  /* 0x0000000108287547 */ /* 0x000fea000b800000 */
[----:B------:R-:W-:Y:S01]  /*7670*/  ISETP.NE.AND P0, PT, R61, RZ, PT ;  /* 0x000000ff3d00720c */ /* 0x000fe20003f05270 */
[----:B------:R-:W-:Y:S01]  /*7680*/  IMAD.U32 R2, RZ, RZ, UR52 ;  /* 0x00000034ff027e24 */ /* 0x000fe2000f8e00ff */
[----:B------:R-:W-:Y:S01]  /*7690*/  UIADD3 UR4, UPT, UPT, UR52, 0x1, URZ ;  /* 0x0000000134047890 */ /* 0x000fe2000fffe0ff */
[----:B------:R-:W-:Y:S03]  /*76a0*/  IMAD.U32 R0, RZ, RZ, UR54 ;  /* 0x00000036ff007e24 */ /* 0x000fe6000f8e00ff */
[----:B------:R-:W-:Y:S04]  /*76b0*/  UISETP.NE.AND UP0, UPT, UR4, 0x3, UPT ;  /* 0x000000030400788c */ /* 0x000fe8000bf05270 */
[----:B------:R-:W-:Y:S03]  /*76c0*/  USEL UR52, UR4, URZ, UP0 ;  /* 0x000000ff04347287 */ /* 0x000fe60008000000 */
[----:B------:R-:W-:Y:S05]  /*76d0*/  @P0 LEA R2, R2, UR44, 0x3 ;  /* 0x0000002c02020c11 */ /* 0x000fea000f8e18ff */
[----:B------:R-:W-:Y:S05]  /*76e0*/  @P0 VIADD R2, R2, 0x78 ;  /* 0x0000007802020836 */ /* 0x000fea0000000000 */
[----:B------:R-:W-:Y:S04]  /*76f0*/  @P0 PRMT R0, R0, 0x654, R2 ;  /* 0x0000065400000816 */ /* 0x000fe80000000002 */
[----:B------:R2:W-:Y:S03]  /*7700*/  @P0 SYNCS.ARRIVE.TRANS64.RED.A1T0 RZ, [R0+URZ], RZ ;  /* 0x000000ff00ff09a7 */ /* 0x0005e600081004ff */
.L_x_118:
[----:B------:R-:W-:Y:S01]  /*7710*/  R2UR UR6, R60 ;  /* 0x000000003c0672ca */ /* 0x000fe200000e0000 */
[----:B------:R-:W-:Y:S01]  /*7720*/  UIADD3 UR53, UPT, UPT, UR53, 0x2, URZ ;  /* 0x0000000235357890 */ /* 0x000fe2000fffe0ff */
[----:B------:R-:W-:Y:S02]  /*7730*/  R2UR UR5, R47 ;  /* 0x000000002f0572ca */ /* 0x000fe400000e0000 */
[----:B------:R-:W-:Y:S02]  /*7740*/  R2UR UR4, R48 ;  /* 0x00000000300472ca */ /* 0x000fe400000e0000 */
[----:B------:R-:W-:Y:S02]  /*7750*/  R2UR UR36, R58 ;  /* 0x000000003a2472ca */ /* 0x000fe400000e0000 */
[----:B------:R-:W-:Y:S02]  /*7760*/  ISETP.NE.AND P0, PT, R51, 0x2, PT ;  /* 0x000000023300780c */ /* 0x000fe40003f05270 */
[----:B------:R-:W-:Y:S02]  /*7770*/  ISETP.NE.AND P1, PT, R22, 0x4, PT ;  /* 0x000000041600780c */ /* 0x000fe40003f25270 */
[----:B------:R-:W-:Y:S01]  /*7780*/  SEL R2, RZ, 0x1, P0 ;  /* 0x00000001ff027807 */ /* 0x000fe20000000000 */
[----:B------:R-:W-:Y:S01]  /*7790*/  UISETP.NE.AND UP0, UPT, UR6, URZ, UPT ;  /* 0x000000ff0600728c */ /* 0x000fe2000bf05270 */
[----:B--2---:R-:W-:Y:S01]  /*77a0*/  SEL R0, RZ, 0x1, P1 ;  /* 0x00000001ff007807 */ /* 0x004fe20000800000 */
[----:B------:R-:W-:Y:S01]  /*77b0*/  UIADD3 UR26, UPT, UPT, UR37, UR5, URZ ;  /* 0x00000005251a7290 */ /* 0x000fe2000fffe0ff */
[----:B------:R-:W-:Y:S01]  /*77c0*/  LOP3.LUT R52, R52, R2, RZ, 0x3c, !PT ;  /* 0x0000000234347212 */ /* 0x000fe200078e3cff */
[----:B------:R-:W-:Y:S01]  /*77d0*/  UIADD3 UR25, UPT, UPT, UR38, UR4, URZ ;  /* 0x0000000426197290 */ /* 0x000fe2000fffe0ff */
[----:B------:R-:W-:Y:S02]  /*77e0*/  LOP3.LUT R53, R53, R0, RZ, 0x3c, !PT ;  /* 0x0000000035357212 */ /* 0x000fe400078e3cff */
[----:B------:R-:W-:Y:S02]  /*77f0*/  SEL R51, R51, RZ, P0 ;  /* 0x000000ff33337207 */ /* 0x000fe40000000000 */
[----:B------:R-:W-:Y:S01]  /*7800*/  SEL R22, R22, RZ, P1 ;  /* 0x000000ff16167207 */ /* 0x000fe20000800000 */
[----:B------:R-:W-:Y:S06]  /*7810*/  BRA.U UP0, `(.L_x_119) ;  /* 0xffffffdd005c7547 */ /* 0x000fec000b83ffff */
[----:B------:R-:W-:-:S13]  /*7820*/  R2UR UR4, R49 ;  /* 0x00000000310472ca */ /* 0x000fda00000e0000 */
[----:B------:R-:W-:-:S09]  /*7830*/  UISETP.NE.AND UP0, UPT, UR4, URZ, UPT ;  /* 0x000000ff0400728c */ /* 0x000fd2000bf05270 */
[----:B------:R-:W-:Y:S05]  /*7840*/  BRA.U !UP0, `(.L_x_120) ;  /* 0x0000000108487547 */ /* 0x000fea000b800000 */
[----:B------:R-:W2:Y:S02]  /*7850*/  LDCU.64 UR4, c[0x0][0x890] ;  /* 0x00011200ff0477ac */ /* 0x000ea40008000a00 */
[----:B--2---:R-:W-:-:S04]  /*7860*/  UISETP.NE.U32.AND UP0, UPT, UR4, URZ, UPT ;  /* 0x000000ff0400728c */ /* 0x004fc8000bf05070 */
[----:B------:R-:W-:-:S09]  /*7870*/  UISETP.NE.AND.EX UP0, UPT, UR5, URZ, UPT, UP0 ;  /* 0x000000ff0500728c */ /* 0x000fd2000bf05300 */
[----:B------:R-:W-:Y:S05]  /*7880*/  BRA.U UP0, `(.L_x_121) ;  /* 0x00000001000c7547 */ /* 0x000fea000b800000 */
[----:B------:R-:W-:-:S13]  /*7890*/  FSETP.NEU.AND P0, PT, R26, RZ, PT ;  /* 0x000000ff1a00720b */ /* 0x000fda0003f0d000 */
[----:B------:R-:W-:Y:S05]  /*78a0*/  @!P0 EXIT ;  /* 0x000000000000894d */ /* 0x000fea0003800000 */
[----:B------:R-:W-:Y:S05]  /*78b0*/  BRA `(.L_x_120) ;  /* 0x00000000002c7947 */ /* 0x000fea0003800000 */
.L_x_121:
[----:B------:R-:W-:Y:S01]  /*78c0*/  ISETP.NE.AND P0, PT, R50, RZ, PT ;  /* 0x000000ff3200720c */ /* 0x000fe20003f05270 */
[----:B------:R-:W-:-:S12]  /*78d0*/  BSSY.RECONVERGENT B0, `(.L_x_120) ;  /* 0x0000009000007945 */ /* 0x000fd80003800200 */
[----:B------:R-:W-:Y:S05]  /*78e0*/  @P0 BRA `(.L_x_122) ;  /* 0x0000000000140947 */ /* 0x000fea0003800000 */
[----:B------:R-:W2:Y:S02]  /*78f0*/  LDCU.64 UR4, c[0x0][0x888] ;  /* 0x00011100ff0477ac */ /* 0x000ea40008000a00 */
[----:B--2---:R-:W-:-:S04]  /*7900*/  ISETP.NE.U32.AND P0, PT, RZ, UR4, PT ;  /* 0x00000004ff007c0c */ /* 0x004fc8000bf05070 */
[----:B------:R-:W-:-:S13]  /*7910*/  ISETP.NE.AND.EX P0, PT, RZ, UR5, PT, P0 ;  /* 0x00000005ff007c0c */ /* 0x000fda000bf05300 */
[----:B------:R-:W-:Y:S05]  /*7920*/  @!P0 EXIT ;  /* 0x000000000000894d */ /* 0x000fea0003800000 */
[----:B------:R-:W-:Y:S05]  /*7930*/  BRA `(.L_x_123) ;  /* 0x0000000000087947 */ /* 0x000fea0003800000 */
.L_x_122:
[----:B------:R-:W-:-:S13]  /*7940*/  FSETP.NEU.AND P0, PT, R26, RZ, PT ;  /* 0x000000ff1a00720b */ /* 0x000fda0003f0d000 */
[----:B------:R-:W-:Y:S05]  /*7950*/  @!P0 EXIT ;  /* 0x000000000000894d */ /* 0x000fea0003800000 */
.L_x_123:
[----:B------:R-:W-:Y:S05]  /*7960*/  BSYNC.RECONVERGENT B0 ;  /* 0x0000000000007941 */ /* 0x000fea0003800200 */
.L_x_120:
[----:B------:R-:W-:Y:S01]  /*7970*/  ULEA UR4, UR52, UR44, 0x3 ;  /* 0x0000002c34047291 */ /* 0x000fe2000f8e18ff */
[----:B------:R-:W-:-:S04]  /*7980*/  DEPBAR.LE SB0, 0x0 ;  /* 0x000080000000791a */ /* 0x000fc80000000000 */
[----:B------:R-:W-:-:S04]  /*7990*/  UIADD3 UR4, UPT, UPT, UR4, 0x78, URZ ;  /* 0x0000007804047890 */ /* 0x000fc8000fffe0ff */
[----:B------:R-:W-:-:S09]  /*79a0*/  UPRMT UR4, UR54, 0x654, UR4 ;  /* 0x0000065436047896 */ /* 0x000fd20008000004 */
[----:B------:R-:W-:Y:S01]  /*79b0*/  SYNCS.ARRIVE.TRANS64.RED.A1T0 RZ, [UR4], RZ ;  /* 0x000000ffffff79a7 */ /* 0x000fe20008100404 */
[----:B------:R-:W-:Y:S05]  /*79c0*/  EXIT ;  /* 0x000000000000794d */ /* 0x000fea0003800000 */
.L_x_24:
[----:B--2---:R2:W3:Y:S02]  /*79d0*/  SYNCS.PHASECHK.TRANS64.TRYWAIT P0, [R0+URZ+0x110], R2 ;  /* 0x00011002000075a7 */ /* 0x0044e400080011ff */
[----:B---3--:R-:W-:Y:S05]  /*79e0*/  @!P0 NANOSLEEP.SYNCS 0x989680 ;  /* 0x009896800000895d */ /* 0x008fea0003900000 */
[----:B------:R-:W3:Y:S02]  /*79f0*/  @!P0 SYNCS.PHASECHK.TRANS64 P0, [R0+URZ+0x110], R2 ;  /* 0x00011002000085a7 */ /* 0x000ee400080010ff */
[----:B---3--:R-:W-:Y:S05]  /*7a00*/  @!P0 BRA `(.L_x_24) ;  /* 0xfffffffc00f08947 */ /* 0x008fea000383ffff */
[----:B------:R-:W-:Y:S05]  /*7a10*/  BRA `(.L_x_124) ;  /* 0xffffff9c00b47947 */ /* 0x000fea000383ffff */
.L_x_27:
[----:B-1----:R-:W-:-:S07]  /*7a20*/  MOV R0, UR33 ;  /* 0x0000002100007c02 */ /* 0x002fce0008000f00 */
.L_x_125:
[----:B-1----:R1:W2:Y:S02]  /*7a30*/  SYNCS.PHASECHK.TRANS64.TRYWAIT P0, [R0+URZ+0x30], R3 ;  /* 0x00003003000075a7 */ /* 0x0022a400080011ff */
[----:B--2---:R-:W-:Y:S05]  /*7a40*/  @!P0 NANOSLEEP.SYNCS 0x989680 ;  /* 0x009896800000895d */ /* 0x004fea0003900000 */
[----:B------:R-:W2:Y:S02]  /*7a50*/  @!P0 SYNCS.PHASECHK.TRANS64 P0, [R0+URZ+0x30], R3 ;  /* 0x00003003000085a7 */ /* 0x000ea400080010ff */
[----:B--2---:R-:W-:Y:S05]  /*7a60*/  @!P0 BRA `(.L_x_125) ;  /* 0xfffffffc00f08947 */ /* 0x004fea000383ffff */
[----:B------:R-:W-:Y:S05]  /*7a70*/  BRA `(.L_x_26) ;  /* 0xffffff9c00fc7947 */ /* 0x000fea000383ffff */
.L_x_34:
[----:B-1----:R-:W-:-:S07]  /*7a80*/  MOV R0, UR33 ;  /* 0x0000002100007c02 */ /* 0x002fce0008000f00 */
.L_x_126:
[----:B-1----:R1:W2:Y:S02]  /*7a90*/  SYNCS.PHASECHK.TRANS64.TRYWAIT P0, [R0+URZ+0x30], R3 ;  /* 0x00003003000075a7 */ /* 0x0022a400080011ff */
[----:B--2---:R-:W-:Y:S05]  /*7aa0*/  @!P0 NANOSLEEP.SYNCS 0x989680 ;  /* 0x009896800000895d */ /* 0x004fea0003900000 */
[----:B------:R-:W2:Y:S02]  /*7ab0*/  @!P0 SYNCS.PHASECHK.TRANS64 P0, [R0+URZ+0x30], R3 ;  /* 0x00003003000085a7 */ /* 0x000ea400080010ff */
[----:B--2---:R-:W-:Y:S05]  /*7ac0*/  @!P0 BRA `(.L_x_126) ;  /* 0xfffffffc00f08947 */ /* 0x004fea000383ffff */
[----:B------:R-:W-:Y:S05]  /*7ad0*/  BRA `(.L_x_33) ;  /* 0xffffffa000f07947 */ /* 0x000fea000383ffff */
.L_x_39:
[----:B-1----:R1:W2:Y:S02]  /*7ae0*/  SYNCS.PHASECHK.TRANS64.TRYWAIT P0, [R3+URZ+0xa0], R0 ;  /* 0x0000a000030075a7 */ /* 0x0022a400080011ff */
[----:B--2---:R-:W-:Y:S05]  /*7af0*/  @!P0 NANOSLEEP.SYNCS 0x989680 ;  /* 0x009896800000895d */ /* 0x004fea0003900000 */
[----:B------:R-:W2:Y:S02]  /*7b00*/  @!P0 SYNCS.PHASECHK.TRANS64 P0, [R3+URZ+0xa0], R0 ;  /* 0x0000a000030085a7 */ /* 0x000ea400080010ff */
[----:B--2---:R-:W-:Y:S05]  /*7b10*/  @!P0 BRA `(.L_x_39) ;  /* 0xfffffffc00f08947 */ /* 0x004fea000383ffff */
[----:B------:R-:W-:Y:S05]  /*7b20*/  BRA `(.L_x_127) ;  /* 0xffffffa400c47947 */ /* 0x000fea000383ffff */
.L_x_43:
[----:B------:R-:W-:-:S07]  /*7b30*/  MOV R0, UR4 ;  /* 0x0000000400007c02 */ /* 0x000fce0008000f00 */
.L_x_128:
[----:B-1----:R1:W2:Y:S02]  /*7b40*/  SYNCS.PHASECHK.TRANS64.TRYWAIT P0, [R0+URZ], R2 ;  /* 0x00000002000075a7 */ /* 0x0022a400080011ff */
[----:B--2---:R-:W-:Y:S05]  /*7b50*/  @!P0 NANOSLEEP.SYNCS 0x989680 ;  /* 0x009896800000895d */ /* 0x004fea0003900000 */
[----:B------:R-:W2:Y:S02]  /*7b60*/  @!P0 SYNCS.PHASECHK.TRANS64 P0, [R0+URZ], R2 ;  /* 0x00000002000085a7 */ /* 0x000ea400080010ff */
[----:B--2---:R-:W-:Y:S05]  /*7b70*/  @!P0 BRA `(.L_x_128) ;  /* 0xfffffffc00f08947 */ /* 0x004fea000383ffff */
[----:B------:R-:W-:Y:S05]  /*7b80*/  BRA `(.L_x_129) ;  /* 0xffffffac00707947 */ /* 0x000fea000383ffff */
.L_x_44:
[----:B------:R-:W-:-:S07]  /*7b90*/  MOV R0, UR5 ;  /* 0x0000000500007c02 */ /* 0x000fce0008000f00 */
.L_x_130:
[----:B-1----:R1:W2:Y:S02]  /*7ba0*/  SYNCS.PHASECHK.TRANS64.TRYWAIT P0, [R0+URZ], R3 ;  /* 0x00000003000075a7 */ /* 0x0022a400080011ff */
[----:B--2---:R-:W-:Y:S05]  /*7bb0*/  @!P0 NANOSLEEP.SYNCS 0x989680 ;  /* 0x009896800000895d */ /* 0x004fea0003900000 */
[----:B------:R-:W2:Y:S02]  /*7bc0*/  @!P0 SYNCS.PHASECHK.TRANS64 P0, [R0+URZ], R3 ;  /* 0x00000003000085a7 */ /* 0x000ea400080010ff */
[----:B--2---:R-:W-:Y:S05]  /*7bd0*/  @!P0 BRA `(.L_x_130) ;  /* 0xfffffffc00f08947 */ /* 0x004fea000383ffff */
[----:B------:R-:W-:Y:S05]  /*7be0*/  BRA `(.L_x_131) ;  /* 0xffffffac007c7947 */ /* 0x000fea000383ffff */
.L_x_45:
[----:B------:R-:W-:-:S07]  /*7bf0*/  MOV R0, UR5 ;  /* 0x0000000500007c02 */ /* 0x000fce0008000f00 */
.L_x_132:
[----:B-1----:R1:W2:Y:S02]  /*7c00*/  SYNCS.PHASECHK.TRANS64.TRYWAIT P0, [R0+URZ], R3 ;  /* 0x00000003000075a7 */ /* 0x0022a400080011ff */
[----:B--2---:R-:W-:Y:S05]  /*7c10*/  @!P0 NANOSLEEP.SYNCS 0x989680 ;  /* 0x009896800000895d */ /* 0x004fea0003900000 */
[----:B------:R-:W2:Y:S02]  /*7c20*/  @!P0 SYNCS.PHASECHK.TRANS64 P0, [R0+URZ], R3 ;  /* 0x00000003000085a7 */ /* 0x000ea400080010ff */
[----:B--2---:R-:W-:Y:S05]  /*7c30*/  @!P0 BRA `(.L_x_132) ;  /* 0xfffffffc00f08947 */ /* 0x004fea000383ffff */
[----:B------:R-:W-:Y:S05]  /*7c40*/  BRA `(.L_x_133) ;  /* 0xffffffac00887947 */ /* 0x000fea000383ffff */
.L_x_46:
[----:B------:R-:W-:-:S07]  /*7c50*/  MOV R0, UR5 ;  /* 0x0000000500007c02 */ /* 0x000fce0008000f00 */
.L_x_134:
[----:B-1----:R1:W2:Y:S02]  /*7c60*/  SYNCS.PHASECHK.TRANS64.TRYWAIT P0, [R0+URZ], R3 ;  /* 0x00000003000075a7 */ /* 0x0022a400080011ff */
[----:B--2---:R-:W-:Y:S05]  /*7c70*/  @!P0 NANOSLEEP.SYNCS 0x989680 ;  /* 0x009896800000895d */ /* 0x004fea0003900000 */
[----:B------:R-:W2:Y:S02]  /*7c80*/  @!P0 SYNCS.PHASECHK.TRANS64 P0, [R0+URZ], R3 ;  /* 0x00000003000085a7 */ /* 0x000ea400080010ff */
[----:B--2---:R-:W-:Y:S05]  /*7c90*/  @!P0 BRA `(.L_x_134) ;  /* 0xfffffffc00f08947 */ /* 0x004fea000383ffff */
[----:B------:R-:W-:Y:S05]  /*7ca0*/  BRA `(.L_x_135) ;  /* 0xffffffac00947947 */ /* 0x000fea000383ffff */
.L_x_47:
[----:B------:R-:W-:-:S07]  /*7cb0*/  MOV R0, UR5 ;  /* 0x0000000500007c02 */ /* 0x000fce0008000f00 */
.L_x_136:
[----:B-1----:R1:W2:Y:S02]  /*7cc0*/  SYNCS.PHASECHK.TRANS64.TRYWAIT P0, [R0+URZ], R3 ;  /* 0x00000003000075a7 */ /* 0x0022a400080011ff */
[----:B--2---:R-:W-:Y:S05]  /*7cd0*/  @!P0 NANOSLEEP.SYNCS 0x989680 ;  /* 0x009896800000895d */ /* 0x004fea0003900000 */
[----:B------:R-:W2:Y:S02]  /*7ce0*/  @!P0 SYNCS.PHASECHK.TRANS64 P0, [R0+URZ], R3 ;  /* 0x00000003000085a7 */ /* 0x000ea400080010ff */
[----:B--2---:R-:W-:Y:S05]  /*7cf0*/  @!P0 BRA `(.L_x_136) ;  /* 0xfffffffc00f08947 */ /* 0x004fea000383ffff */
[----:B------:R-:W-:Y:S05]  /*7d00*/  BRA `(.L_x_137) ;  /* 0xffffffac00a07947 */ /* 0x000fea000383ffff */
.L_x_50:
[----:B-1----:R1:W2:Y:S02]  /*7d10*/  SYNCS.PHASECHK.TRANS64.TRYWAIT P0, [R2+URZ+0x100], R4 ;  /* 0x00010004020075a7 */ /* 0x0022a400080011ff */
[----:B--2---:R-:W-:Y:S05]  /*7d20*/  @!P0 NANOSLEEP.SYNCS 0x989680 ;  /* 0x009896800000895d */ /* 0x004fea0003900000 */
[----:B------:R-:W2:Y:S02]  /*7d30*/  @!P0 SYNCS.PHASECHK.TRANS64 P0, [R2+URZ+0x100], R4 ;  /* 0x00010004020085a7 */ /* 0x000ea400080010ff */
[----:B--2---:R-:W-:Y:S05]  /*7d40*/  @!P0 BRA `(.L_x_50) ;  /* 0xfffffffc00f08947 */ /* 0x004fea000383ffff */
[----:B------:R-:W-:Y:S05]  /*7d50*/  BRA `(.L_x_138) ;  /* 0xffffffac00fc7947 */ /* 0x000fea000383ffff */
.L_x_51:
[----:B------:R-:W-:-:S07]  /*7d60*/  MOV R2, UR4 ;  /* 0x0000000400027c02 */ /* 0x000fce0008000f00 */
.L_x_139:
[----:B-1----:R1:W2:Y:S02]  /*7d70*/  SYNCS.PHASECHK.TRANS64.TRYWAIT P0, [R2+URZ+0xb0], R5 ;  /* 0x0000b005020075a7 */ /* 0x0022a400080011ff */
[----:B--2---:R-:W-:Y:S05]  /*7d80*/  @!P0 NANOSLEEP.SYNCS 0x989680 ;  /* 0x009896800000895d */ /* 0x004fea0003900000 */
[----:B------:R-:W2:Y:S02]  /*7d90*/  @!P0 SYNCS.PHASECHK.TRANS64 P0, [R2+URZ+0xb0], R5 ;  /* 0x0000b005020085a7 */ /* 0x000ea400080010ff */
[----:B--2---:R-:W-:Y:S05]  /*7da0*/  @!P0 BRA `(.L_x_139) ;  /* 0xfffffffc00f08947 */ /* 0x004fea000383ffff */
[----:B------:R-:W-:Y:S05]  /*7db0*/  BRA `(.L_x_140) ;  /* 0xffffffb0000c7947 */ /* 0x000fea000383ffff */
.L_x_52:
[----:B-1----:R1:W2:Y:S02]  /*7dc0*/  SYNCS.PHASECHK.TRANS64.TRYWAIT P1, [R2+URZ+0xa0], R4 ;  /* 0x0000a004020075a7 */ /* 0x0022a400080211ff */
[----:B--2---:R-:W-:Y:S05]  /*7dd0*/  @!P1 NANOSLEEP.SYNCS 0x989680 ;  /* 0x009896800000995d */ /* 0x004fea0003900000 */
[----:B------:R-:W2:Y:S02]  /*7de0*/  @!P1 SYNCS.PHASECHK.TRANS64 P1, [R2+URZ+0xa0], R4 ;  /* 0x0000a004020095a7 */ /* 0x000ea400080210ff */
[----:B--2---:R-:W-:Y:S05]  /*7df0*/  @!P1 BRA `(.L_x_52) ;  /* 0xfffffffc00f09947 */ /* 0x004fea000383ffff */
[----:B------:R-:W-:Y:S05]  /*7e00*/  BRA `(.L_x_141) ;  /* 0xffffffb0003c7947 */ /* 0x000fea000383ffff */
.L_x_55:
[----:B------:R-:W-:-:S07]  /*7e10*/  MOV R0, UR4 ;  /* 0x0000000400007c02 */ /* 0x000fce0008000f00 */
.L_x_142:
[----:B-1----:R1:W2:Y:S02]  /*7e20*/  SYNCS.PHASECHK.TRANS64.TRYWAIT P0, [R0+URZ+0xb0], R2 ;  /* 0x0000b002000075a7 */ /* 0x0022a400080011ff */
[----:B--2---:R-:W-:Y:S05]  /*7e30*/  @!P0 NANOSLEEP.SYNCS 0x989680 ;  /* 0x009896800000895d */ /* 0x004fea0003900000 */
[----:B------:R-:W2:Y:S02]  /*7e40*/  @!P0 SYNCS.PHASECHK.TRANS64 P0, [R0+URZ+0xb0], R2 ;  /* 0x0000b002000085a7 */ /* 0x000ea400080010ff */
[----:B--2---:R-:W-:Y:S05]  /*7e50*/  @!P0 BRA `(.L_x_142) ;  /* 0xfffffffc00f08947 */ /* 0x004fea000383ffff */
[----:B------:R-:W-:Y:S05]  /*7e60*/  BRA `(.L_x_54) ;  /* 0xffffffb000907947 */ /* 0x000fea000383ffff */
.L_x_62:
[----:B-1----:R1:W2:Y:S02]  /*7e70*/  SYNCS.PHASECHK.TRANS64.TRYWAIT P1, [R0+URZ+0xa0], R2 ;  /* 0x0000a002000075a7 */ /* 0x0022a400080211ff */
[----:B--2---:R-:W-:Y:S05]  /*7e80*/  @!P1 NANOSLEEP.SYNCS 0x989680 ;  /* 0x009896800000995d */ /* 0x004fea0003900000 */
[----:B------:R-:W2:Y:S02]  /*7e90*/  @!P1 SYNCS.PHASECHK.TRANS64 P1, [R0+URZ+0xa0], R2 ;  /* 0x0000a002000095a7 */ /* 0x000ea400080210ff */
[----:B--2---:R-:W-:Y:S05]  /*7ea0*/  @!P1 BRA `(.L_x_62) ;  /* 0xfffffffc00f09947 */ /* 0x004fea000383ffff */
[----:B------:R-:W-:Y:S05]  /*7eb0*/  BRA `(.L_x_143) ;  /* 0xffffffb800247947 */ /* 0x000fea000383ffff */
.L_x_63:
[----:B------:R-:W-:-:S07]  /*7ec0*/  MOV R2, UR46 ;  /* 0x0000002e00027c02 */ /* 0x000fce0008000f00 */
.L_x_144:
[----:B-1----:R1:W2:Y:S02]  /*7ed0*/  SYNCS.PHASECHK.TRANS64.TRYWAIT P0, [R2+URZ+0xe0], R0 ;  /* 0x0000e000020075a7 */ /* 0x0022a400080011ff */
[----:B--2---:R-:W-:Y:S05]  /*7ee0*/  @!P0 NANOSLEEP.SYNCS 0x989680 ;  /* 0x009896800000895d */ /* 0x004fea0003900000 */
[----:B------:R-:W2:Y:S02]  /*7ef0*/  @!P0 SYNCS.PHASECHK.TRANS64 P0, [R2+URZ+0xe0], R0 ;  /* 0x0000e000020085a7 */ /* 0x000ea400080010ff */
[----:B--2---:R-:W-:Y:S05]  /*7f00*/  @!P0 BRA `(.L_x_144) ;  /* 0xfffffffc00f08947 */ /* 0x004fea000383ffff */
[----:B------:R-:W-:Y:S05]  /*7f10*/  BRA `(.L_x_145) ;  /* 0xffffffb800747947 */ /* 0x000fea000383ffff */
.L_x_66:
[----:B------:R-:W-:Y:S07]  /*7f20*/  MOV R0, UR7 ;  /* 0x0000000700007c02 */ /* 0x000fee0008000f00 */
.L_x_146:
[----:B-1----:R1:W2:Y:S02]  /*7f30*/  SYNCS.PHASECHK.TRANS64.TRYWAIT P0, [R0+URZ], R2 ;  /* 0x00000002000075a7 */ /* 0x0022a400080011ff */
[----:B--2---:R-:W-:Y:S05]  /*7f40*/  @!P0 NANOSLEEP.SYNCS 0x989680 ;  /* 0x009896800000895d */ /* 0x004fea0003900000 */
[----:B------:R-:W2:Y:S02]  /*7f50*/  @!P0 SYNCS.PHASECHK.TRANS64 P0, [R0+URZ], R2 ;  /* 0x00000002000085a7 */ /* 0x000ea400080010ff */
[----:B--2---:R-:W-:Y:S05]  /*7f60*/  @!P0 BRA `(.L_x_146) ;  /* 0xfffffffc00f08947 */ /* 0x004fea000383ffff */
[----:B------:R-:W-:Y:S05]  /*7f70*/  BRA `(.L_x_65) ;  /* 0xffffffb800907947 */ /* 0x000fea000383ffff */
.L_x_69:
[----:B------:R-:W-:-:S07]  /*7f80*/  MOV R0, UR4 ;  /* 0x0000000400007c02 */ /* 0x000fce0008000f00 */
.L_x_147:
[----:B--2---:R2:W4:Y:S02]  /*7f90*/  SYNCS.PHASECHK.TRANS64.TRYWAIT P0, [R0+URZ], R2 ;  /* 0x00000002000075a7 */ /* 0x00452400080011ff */
[----:B----4-:R-:W-:Y:S05]  /*7fa0*/  @!P0 NANOSLEEP.SYNCS 0x989680 ;  /* 0x009896800000895d */ /* 0x010fea0003900000 */
[----:B------:R-:W4:Y:S02]  /*7fb0*/  @!P0 SYNCS.PHASECHK.TRANS64 P0, [R0+URZ], R2 ;  /* 0x00000002000085a7 */ /* 0x000f2400080010ff */
[----:B----4-:R-:W-:Y:S05]  /*7fc0*/  @!P0 BRA `(.L_x_147) ;  /* 0xfffffffc00f08947 */ /* 0x010fea000383ffff */
[----:B------:R-:W-:Y:S05]  /*7fd0*/  BRA `(.L_x_148) ;  /* 0xffffffbc00bc7947 */ /* 0x000fea000383ffff */
.L_x_70:
[----:B------:R-:W-:-:S07]  /*7fe0*/  MOV R0, UR5 ;  /* 0x0000000500007c02 */ /* 0x000fce0008000f00 */
.L_x_149:
[----:B-1----:R1:W2:Y:S02]  /*7ff0*/  SYNCS.PHASECHK.TRANS64.TRYWAIT P0, [R0+URZ], R3 ;  /* 0x00000003000075a7 */ /* 0x0022a400080011ff */
[----:B--2---:R-:W-:Y:S05]  /*8000*/  @!P0 NANOSLEEP.SYNCS 0x989680 ;  /* 0x009896800000895d */ /* 0x004fea0003900000 */
[----:B------:R-:W2:Y:S02]  /*8010*/  @!P0 SYNCS.PHASECHK.TRANS64 P0, [R0+URZ], R3 ;  /* 0x00000003000085a7 */ /* 0x000ea400080010ff */
[----:B--2---:R-:W-:Y:S05]  /*8020*/  @!P0 BRA `(.L_x_149) ;  /* 0xfffffffc00f08947 */ /* 0x004fea000383ffff */
[----:B------:R-:W-:Y:S05]  /*8030*/  BRA `(.L_x_150) ;  /* 0xffffffbc00c87947 */ /* 0x000fea000383ffff */
.L_x_71:
[----:B------:R-:W-:-:S07]  /*8040*/  MOV R0, UR5 ;  /* 0x0000000500007c02 */ /* 0x000fce0008000f00 */
.L_x_151:
[----:B-1----:R1:W2:Y:S02]  /*8050*/  SYNCS.PHASECHK.TRANS64.TRYWAIT P0, [R0+URZ], R3 ;  /* 0x00000003000075a7 */ /* 0x0022a400080011ff */
[----:B--2---:R-:W-:Y:S05]  /*8060*/  @!P0 NANOSLEEP.SYNCS 0x989680 ;  /* 0x009896800000895d */ /* 0x004fea0003900000 */
[----:B------:R-:W2:Y:S02]  /*8070*/  @!P0 SYNCS.PHASECHK.TRANS64 P0, [R0+URZ], R3 ;  /* 0x00000003000085a7 */ /* 0x000ea400080010ff */
[----:B--2---:R-:W-:Y:S05]  /*8080*/  @!P0 BRA `(.L_x_151) ;  /* 0xfffffffc00f08947 */ /* 0x004fea000383ffff */
[----:B------:R-:W-:Y:S05]  /*8090*/  BRA `(.L_x_152) ;  /* 0xffffffbc00d47947 */ /* 0x000fea000383ffff */
.L_x_72:
[----:B-1----:R-:W-:-:S07]  /*80a0*/  MOV R0, UR4 ;  /* 0x0000000400007c02 */ /* 0x002fce0008000f00 */
.L_x_153:
[----:B-1----:R1:W2:Y:S02]  /*80b0*/  SYNCS.PHASECHK.TRANS64.TRYWAIT P0, [R0+URZ], R2 ;  /* 0x00000002000075a7 */ /* 0x0022a400080011ff */
[----:B--2---:R-:W-:Y:S05]  /*80c0*/  @!P0 NANOSLEEP.SYNCS 0x989680 ;  /* 0x009896800000895d */ /* 0x004fea0003900000 */
[----:B------:R-:W2:Y:S02]  /*80d0*/  @!P0 SYNCS.PHASECHK.TRANS64 P0, [R0+URZ], R2 ;  /* 0x00000002000085a7 */ /* 0x000ea400080010ff */
[----:B--2---:R-:W-:Y:S05]  /*80e0*/  @!P0 BRA `(.L_x_153) ;  /* 0xfffffffc00f08947 */ /* 0x004fea000383ffff */
[----:B------:R-:W-:Y:S05]  /*80f0*/  BRA `(.L_x_154) ;  /* 0xffffffbc00e07947 */ /* 0x000fea000383ffff */
.L_x_77:
[----:B---3--:R3:W1:Y:S02]  /*8100*/  SYNCS.PHASECHK.TRANS64.TRYWAIT P0, [R12+URZ+0xa0], R0 ;  /* 0x0000a0000c0075a7 */ /* 0x00866400080011ff */
[----:B-1----:R-:W-:Y:S05]  /*8110*/  @!P0 NANOSLEEP.SYNCS 0x989680 ;  /* 0x009896800000895d */ /* 0x002fea0003900000 */
[----:B------:R-:W1:Y:S02]  /*8120*/  @!P0 SYNCS.PHASECHK.TRANS64 P0, [R12+URZ+0xa0], R0 ;  /* 0x0000a0000c0085a7 */ /* 0x000e6400080010ff */
[----:B-1----:R-:W-:Y:S05]  /*8130*/  @!P0 BRA `(.L_x_77) ;  /* 0xfffffffc00f08947 */ /* 0x002fea000383ffff */
[----:B------:R-:W-:Y:S05]  /*8140*/  BRA `(.L_x_155) ;  /* 0xffffffc000f07947 */ /* 0x000fea000383ffff */
.L_x_80:
[----:B-1----:R-:W-:Y:S07]  /*8150*/  MOV R0, UR24 ;  /* 0x0000001800007c02 */ /* 0x002fee0008000f00 */
.L_x_156:
[----:B-1----:R1:W2:Y:S02]  /*8160*/  SYNCS.PHASECHK.TRANS64.TRYWAIT P2, [R0+URZ+0x98], R6 ;  /* 0x00009806000075a7 */ /* 0x0022a400080411ff */
[----:B--2---:R-:W-:Y:S05]  /*8170*/  @!P2 NANOSLEEP.SYNCS 0x989680 ;  /* 0x009896800000a95d */ /* 0x004fea0003900000 */
[----:B------:R-:W2:Y:S02]  /*8180*/  @!P2 SYNCS.PHASECHK.TRANS64 P2, [R0+URZ+0x98], R6 ;  /* 0x000098060000a5a7 */ /* 0x000ea400080410ff */
[----:B--2---:R-:W-:Y:S05]  /*8190*/  @!P2 BRA `(.L_x_156) ;  /* 0xfffffffc00f0a947 */ /* 0x004fea000383ffff */
[----:B------:R-:W-:Y:S05]  /*81a0*/  BRA `(.L_x_79) ;  /* 0xffffffc800547947 */ /* 0x000fea000383ffff */
.L_x_83:
[----:B------:R-:W-:Y:S07]  /*81b0*/  MOV R0, UR4 ;  /* 0x0000000400007c02 */ /* 0x000fee0008000f00 */
.L_x_157:
[----:B-1----:R1:W2:Y:S02]  /*81c0*/  SYNCS.PHASECHK.TRANS64.TRYWAIT P0, [R0+URZ+0x78], R9 ;  /* 0x00007809000075a7 */ /* 0x0022a400080011ff */
[----:B--2---:R-:W-:Y:S05]  /*81d0*/  @!P0 NANOSLEEP.SYNCS 0x989680 ;  /* 0x009896800000895d */ /* 0x004fea0003900000 */
[----:B------:R-:W2:Y:S02]  /*81e0*/  @!P0 SYNCS.PHASECHK.TRANS64 P0, [R0+URZ+0x78], R9 ;  /* 0x00007809000085a7 */ /* 0x000ea400080010ff */
[----:B--2---:R-:W-:Y:S05]  /*81f0*/  @!P0 BRA `(.L_x_157) ;  /* 0xfffffffc00f08947 */ /* 0x004fea000383ffff */
[----:B------:R-:W-:Y:S05]  /*8200*/  BRA `(.L_x_158) ;  /* 0xffffffc800b47947 */ /* 0x000fea000383ffff */
.L_x_84:
[----:B------:R-:W-:Y:S07]  /*8210*/  MOV R6, UR5 ;  /* 0x0000000500067c02 */ /* 0x000fee0008000f00 */
.L_x_159:
[----:B-1----:R1:W2:Y:S02]  /*8220*/  SYNCS.PHASECHK.TRANS64.TRYWAIT P0, [R6+URZ+0x78], R0 ;  /* 0x00007800060075a7 */ /* 0x0022a400080011ff */
[----:B--2---:R-:W-:Y:S05]  /*8230*/  @!P0 NANOSLEEP.SYNCS 0x989680 ;  /* 0x009896800000895d */ /* 0x004fea0003900000 */
[----:B------:R-:W2:Y:S02]  /*8240*/  @!P0 SYNCS.PHASECHK.TRANS64 P0, [R6+URZ+0x78], R0 ;  /* 0x00007800060085a7 */ /* 0x000ea400080010ff */
[----:B--2---:R-:W-:Y:S05]  /*8250*/  @!P0 BRA `(.L_x_159) ;  /* 0xfffffffc00f08947 */ /* 0x004fea000383ffff */
[----:B------:R-:W-:Y:S05]  /*8260*/  BRA `(.L_x_160) ;  /* 0xffffffcc00107947 */ /* 0x000fea000383ffff */
.L_x_86:
[----:B------:R-:W-:-:S07]  /*8270*/  MOV R0, UR4 ;  /* 0x0000000400007c02 */ /* 0x000fce0008000f00 */
.L_x_161:
[----:B-1----:R1:W2:Y:S02]  /*8280*/  SYNCS.PHASECHK.TRANS64.TRYWAIT P0, [R0+URZ], R2 ;  /* 0x00000002000075a7 */ /* 0x0022a400080011ff */
[----:B--2---:R-:W-:Y:S05]  /*8290*/  @!P0 NANOSLEEP.SYNCS 0x989680 ;  /* 0x009896800000895d */ /* 0x004fea0003900000 */
[----:B------:R-:W2:Y:S02]  /*82a0*/  @!P0 SYNCS.PHASECHK.TRANS64 P0, [R0+URZ], R2 ;  /* 0x00000002000085a7 */ /* 0x000ea400080010ff */
[----:B--2---:R-:W-:Y:S05]  /*82b0*/  @!P0 BRA `(.L_x_161) ;  /* 0xfffffffc00f08947 */ /* 0x004fea000383ffff */
[----:B------:R-:W-:Y:S05]  /*82c0*/  BRA `(.L_x_162) ;  /* 0xffffffcc00a07947 */ /* 0x000fea000383ffff */
.L_x_87:
[----:B------:R-:W-:-:S07]  /*82d0*/  MOV R0, UR5 ;  /* 0x0000000500007c02 */ /* 0x000fce0008000f00 */
.L_x_163:
[----:B-1----:R1:W2:Y:S02]  /*82e0*/  SYNCS.PHASECHK.TRANS64.TRYWAIT P0, [R0+URZ], R2 ;  /* 0x00000002000075a7 */ /* 0x0022a400080011ff */
[----:B--2---:R-:W-:Y:S05]  /*82f0*/  @!P0 NANOSLEEP.SYNCS 0x989680 ;  /* 0x009896800000895d */ /* 0x004fea0003900000 */
[----:B------:R-:W2:Y:S02]  /*8300*/  @!P0 SYNCS.PHASECHK.TRANS64 P0, [R0+URZ], R2 ;  /* 0x00000002000085a7 */ /* 0x000ea400080010ff */
[----:B--2---:R-:W-:Y:S05]  /*8310*/  @!P0 BRA `(.L_x_163) ;  /* 0xfffffffc00f08947 */ /* 0x004fea000383ffff */
[----:B------:R-:W-:Y:S05]  /*8320*/  BRA `(.L_x_164) ;  /* 0xffffffcc00ac7947 */ /* 0x000fea000383ffff */
.L_x_89:
[----:B-1----:R1:W2:Y:S02]  /*8330*/  SYNCS.PHASECHK.TRANS64.TRYWAIT P0, [R0+URZ+0xa0], R2 ;  /* 0x0000a002000075a7 */ /* 0x0022a400080011ff */
[----:B--2---:R-:W-:Y:S05]  /*8340*/  @!P0 NANOSLEEP.SYNCS 0x989680 ;  /* 0x009896800000895d */ /* 0x004fea0003900000 */
[----:B------:R-:W2:Y:S02]  /*8350*/  @!P0 SYNCS.PHASECHK.TRANS64 P0, [R0+URZ+0xa0], R2 ;  /* 0x0000a002000085a7 */ /* 0x000ea400080010ff */
[----:B--2---:R-:W-:Y:S05]  /*8360*/  @!P0 BRA `(.L_x_89) ;  /* 0xfffffffc00f08947 */ /* 0x004fea000383ffff */
[----:B------:R-:W-:Y:S05]  /*8370*/  BRA `(.L_x_165) ;  /* 0xffffffd000987947 */ /* 0x000fea000383ffff */
.L_x_99:
[----:B-1----:R1:W3:Y:S02]  /*8380*/  SYNCS.PHASECHK.TRANS64.TRYWAIT P1, [R2+URZ+0x60], R4 ;  /* 0x00006004020075a7 */ /* 0x0022e400080211ff */
[----:B---3--:R-:W-:Y:S05]  /*8390*/  @!P1 NANOSLEEP.SYNCS 0x989680 ;  /* 0x009896800000995d */ /* 0x008fea0003900000 */
[----:B------:R-:W3:Y:S02]  /*83a0*/  @!P1 SYNCS.PHASECHK.TRANS64 P1, [R2+URZ+0x60], R4 ;  /* 0x00006004020095a7 */ /* 0x000ee400080210ff */
[----:B---3--:R-:W-:Y:S05]  /*83b0*/  @!P1 BRA `(.L_x_99) ;  /* 0xfffffffc00f09947 */ /* 0x008fea000383ffff */
[----:B------:R-:W-:Y:S05]  /*83c0*/  BRA `(.L_x_98) ;  /* 0xffffffe000087947 */ /* 0x000fea000383ffff */
.L_x_101:
[----:B-1----:R1:W2:Y:S02]  /*83d0*/  SYNCS.PHASECHK.TRANS64.TRYWAIT P0, [R27+URZ+0xc0], R3 ;  /* 0x0000c0031b0075a7 */ /* 0x0022a400080011ff */
[----:B--2---:R-:W-:Y:S05]  /*83e0*/  @!P0 NANOSLEEP.SYNCS 0x989680 ;  /* 0x009896800000895d */ /* 0x004fea0003900000 */
[----:B------:R-:W2:Y:S02]  /*83f0*/  @!P0 SYNCS.PHASECHK.TRANS64 P0, [R27+URZ+0xc0], R3 ;  /* 0x0000c0031b0085a7 */ /* 0x000ea400080010ff */
[----:B--2---:R-:W-:Y:S05]  /*8400*/  @!P0 BRA `(.L_x_101) ;  /* 0xfffffffc00f08947 */ /* 0x004fea000383ffff */
[----:B------:R-:W-:Y:S05]  /*8410*/  BRA `(.L_x_100) ;  /* 0xffffffe000587947 */ /* 0x000fea000383ffff */
.L_x_112:
[----:B-1----:R1:W2:Y:S02]  /*8420*/  SYNCS.PHASECHK.TRANS64.TRYWAIT P0, [R2+URZ+0x60], R63 ;  /* 0x0000603f020075a7 */ /* 0x0022a400080011ff */
[----:B--2---:R-:W-:Y:S05]  /*8430*/  @!P0 NANOSLEEP.SYNCS 0x989680 ;  /* 0x009896800000895d */ /* 0x004fea0003900000 */
[----:B------:R-:W2:Y:S02]  /*8440*/  @!P0 SYNCS.PHASECHK.TRANS64 P0, [R2+URZ+0x60], R63 ;  /* 0x0000603f020085a7 */ /* 0x000ea400080010ff */
[----:B--2---:R-:W-:Y:S05]  /*8450*/  @!P0 BRA `(.L_x_112) ;  /* 0xfffffffc00f08947 */ /* 0x004fea000383ffff */
[----:B------:R-:W-:Y:S05]  /*8460*/  BRA `(.L_x_111) ;  /* 0xffffffe8006c7947 */ /* 0x000fea000383ffff */
        .weak           $__internal_0_$__cuda_sm10x_tcgen05_guardrail_trap_col_being_dealloced_not_returned_by_alloc
        .type           $__internal_0_$__cuda_sm10x_tcgen05_guardrail_trap_col_being_dealloced_not_returned_by_alloc,@function
        .size           $__internal_0_$__cuda_sm10x_tcgen05_guardrail_trap_col_being_dealloced_not_returned_by_alloc,($__internal_1_$__cuda_sm10x_tcgen05_guardrail_trap_phase_invalid_during_alloc - $__internal_0_$__cuda_sm10x_tcgen05_guardrail_trap_col_being_dealloced_not_returned_by_alloc)
$__internal_0_$__cuda_sm10x_tcgen05_guardrail_trap_col_being_dealloced_not_returned_by_alloc:
[----:B------:R-:W-:Y:S05]  /*8470*/  BPT.TRAP 0x1 ;  /* 0x000000040000795c */ /* 0x000fea0000300000 */
[----:B------:R-:W-:-:S04]  /*8480*/  HFMA2 R3, -RZ, RZ, 0, 0 ;  /* 0x00000000ff037431 */ /* 0x000fc800000001ff */
[----:B------:R-:W-:Y:S05]  /*8490*/  RET.REL.NODEC R2 `(_ZN7cutlass13device_kernelINS_4gemm6kernel13GemmUniversalIN4cute5tupleIJiiiiEEENS1_10collective13CollectiveMmaINS1_35MainloopSm100TmaUmmaWarpSpecializedILi6ELi2ELi4ENS5_IJNS4_1CILi1EEENSA_ILi2EEESB_EEEEENS5_IJNSA_ILi64EEESF_NSA_ILi128EEEEEENS_6half_tENS5_IJlSB_lEEESI_SJ_NS4_8TiledMMAINS4_8MMA_AtomIJNS4_20SM100_MMA_F16BF16_SSISI_SI_fLi64ELi64ELNS4_4UMMA5MajorE0ELSO_0ELNSN_7ScaleInE0ELSP_0EEEEEENS4_6LayoutINS5_IJSB_SB_SB_EEENS5_IJNSA_ILi0EEESU_SU_EEEEENS5_IJNS4_10UnderscoreESX_SX_EEEEENS4_23SM90_TMA_LOAD_MULTICASTENS4_14ComposedLayoutINS4_7SwizzleILi3ELi4ELi3EEENS4_18smem_ptr_flag_bitsILi16EEENSS_INS5_IJNSA_ILi8EEESF_EEENS5_IJSF_SB_EEEEEEEvNS4_8identityENS4_13SM90_TMA_LOADES1A_vS1B_EENS_8epilogue10collective18CollectiveEpilogueINS1E_23Sm100TmaWarpSpecializedILi3ELi2ELi16ELb1ELb0EEEJSH_NS5_IJNSS_ISF_SB_EENSS_INSA_ILi32EEESB_EEEEESI_SJ_SI_SJ_NS1E_6fusion15FusionCallbacksIS1I_NS1N_17LinearCombinationISI_fSI_fLNS_15FloatRoundStyleE2EEESH_S1M_JEEENS4_5SM1004TMEM4LOAD26SM100_TMEM_LOAD_16dp256b4xES1C_NS11_INS12_ILi2ELi4ELi3EEES15_NSS_INS5_IJS16_S1K_EEENS5_IJS1K_SB_EEEEEEENS4_17SM75_U32x4_LDSM_NENS4_14SM90_TMA_STOREES21_NS4_17SM90_U32x4_STSM_NENS4_39AutoVectorizingCopyWithAssumedAlignmentILi128EEEEEEvvEEEEvNT_6ParamsE) ;  /* 0xffffff7802d87950 */ /* 0x000fea0003c3ffff */
        .weak           $__internal_1_$__cuda_sm10x_tcgen05_guardrail_trap_phase_invalid_during_alloc
        .type           $__internal_1_$__cuda_sm10x_tcgen05_guardrail_trap_phase_invalid_during_alloc,@function
        .size           $__internal_1_$__cuda_sm10x_tcgen05_guardrail_trap_phase_invalid_during_alloc,($__internal_2_$__cuda_sm10x_tcgen05_guardrail_trap_unallocated_columns_being_dealloced - $__internal_1_$__cuda_sm10x_tcgen05_guardrail_trap_phase_invalid_during_alloc)
$__internal_1_$__cuda_sm10x_tcgen05_guardrail_trap_phase_invalid_during_alloc:
[----:B------:R-:W-:Y:S05]  /*84a0*/  BPT.TRAP 0x1 ;  /* 0x000000040000795c */ /* 0x000fea0000300000 */
[----:B------:R-:W-:-:S04]  /*84b0*/  MOV R5, 0x0 ;  /* 0x0000000000057802 */ /* 0x000fc80000000f00 */
[----:B------:R-:W-:Y:S05]  /*84c0*/  RET.REL.NODEC R4 `(_ZN7cutlass13device_kernelINS_4gemm6kernel13GemmUniversalIN4cute5tupleIJiiiiEEENS1_10collective13CollectiveMmaINS1_35MainloopSm100TmaUmmaWarpSpecializedILi6ELi2ELi4ENS5_IJNS4_1CILi1EEENSA_ILi2EEESB_EEEEENS5_IJNSA_ILi64EEESF_NSA_ILi128EEEEEENS_6half_tENS5_IJlSB_lEEESI_SJ_NS4_8TiledMMAINS4_8MMA_AtomIJNS4_20SM100_MMA_F16BF16_SSISI_SI_fLi64ELi64ELNS4_4UMMA5MajorE0ELSO_0ELNSN_7ScaleInE0ELSP_0EEEEEENS4_6LayoutINS5_IJSB_SB_SB_EEENS5_IJNSA_ILi0EEESU_SU_EEEEENS5_IJNS4_10UnderscoreESX_SX_EEEEENS4_23SM90_TMA_LOAD_MULTICASTENS4_14ComposedLayoutINS4_7SwizzleILi3ELi4ELi3EEENS4_18smem_ptr_flag_bitsILi16EEENSS_INS5_IJNSA_ILi8EEESF_EEENS5_IJSF_SB_EEEEEEEvNS4_8identityENS4_13SM90_TMA_LOADES1A_vS1B_EENS_8epilogue10collective18CollectiveEpilogueINS1E_23Sm100TmaWarpSpecializedILi3ELi2ELi16ELb1ELb0EEEJSH_NS5_IJNSS_ISF_SB_EENSS_INSA_ILi32EEESB_EEEEESI_SJ_SI_SJ_NS1E_6fusion15FusionCallbacksIS1I_NS1N_17LinearCombinationISI_fSI_fLNS_15FloatRoundStyleE2EEESH_S1M_JEEENS4_5SM1004TMEM4LOAD26SM100_TMEM_LOAD_16dp256b4xES1C_NS11_INS12_ILi2ELi4ELi3EEES15_NSS_INS5_IJS16_S1K_EEENS5_IJS1K_SB_EEEEEEENS4_17SM75_U32x4_LDSM_NENS4_14SM90_TMA_STOREES21_NS4_17SM90_U32x4_STSM_NENS4_39AutoVectorizingCopyWithAssumedAlignmentILi128EEEEEEvvEEEEvNT_6ParamsE) ;  /* 0xffffff7804cc7950 */ /* 0x000fea0003c3ffff */
        .weak           $__internal_2_$__cuda_sm10x_tcgen05_guardrail_trap_unallocated_columns_being_dealloced
        .type           $__internal_2_$__cuda_sm10x_tcgen05_guardrail_trap_unallocated_columns_being_dealloced,@function
        .size           $__internal_2_$__cuda_sm10x_tcgen05_guardrail_trap_unallocated_columns_being_dealloced,(.L_x_167 - $__internal_2_$__cuda_sm10x_tcgen05_guardrail_trap_unallocated_columns_being_dealloced)
$__internal_2_$__cuda_sm10x_tcgen05_guardrail_trap_unallocated_columns_being_dealloced:
[----:B------:R-:W-:Y:S05]  /*84d0*/  BPT.TRAP 0x1 ;  /* 0x000000040000795c */ /* 0x000fea0000300000 */
[----:B------:R-:W-:-:S04]  /*84e0*/  HFMA2 R3, -RZ, RZ, 0, 0 ;  /* 0x00000000ff037431 */ /* 0x000fc800000001ff */
[----:B------:R-:W-:Y:S05]  /*84f0*/  RET.REL.NODEC R2 `(_ZN7cutlass13device_kernelINS_4gemm6kernel13GemmUniversalIN4cute5tupleIJiiiiEEENS1_10collective13CollectiveMmaINS1_35MainloopSm100TmaUmmaWarpSpecializedILi6ELi2ELi4ENS5_IJNS4_1CILi1EEENSA_ILi2EEESB_EEEEENS5_IJNSA_ILi64EEESF_NSA_ILi128EEEEEENS_6half_tENS5_IJlSB_lEEESI_SJ_NS4_8TiledMMAINS4_8MMA_AtomIJNS4_20SM100_MMA_F16BF16_SSISI_SI_fLi64ELi64ELNS4_4UMMA5MajorE0ELSO_0ELNSN_7ScaleInE0ELSP_0EEEEEENS4_6LayoutINS5_IJSB_SB_SB_EEENS5_IJNSA_ILi0EEESU_SU_EEEEENS5_IJNS4_10UnderscoreESX_SX_EEEEENS4_23SM90_TMA_LOAD_MULTICASTENS4_14ComposedLayoutINS4_7SwizzleILi3ELi4ELi3EEENS4_18smem_ptr_flag_bitsILi16EEENSS_INS5_IJNSA_ILi8EEESF_EEENS5_IJSF_SB_EEEEEEEvNS4_8identityENS4_13SM90_TMA_LOADES1A_vS1B_EENS_8epilogue10collective18CollectiveEpilogueINS1E_23Sm100TmaWarpSpecializedILi3ELi2ELi16ELb1ELb0EEEJSH_NS5_IJNSS_ISF_SB_EENSS_INSA_ILi32EEESB_EEEEESI_SJ_SI_SJ_NS1E_6fusion15FusionCallbacksIS1I_NS1N_17LinearCombinationISI_fSI_fLNS_15FloatRoundStyleE2EEESH_S1M_JEEENS4_5SM1004TMEM4LOAD26SM100_TMEM_LOAD_16dp256b4xES1C_NS11_INS12_ILi2ELi4ELi3EEES15_NSS_INS5_IJS16_S1K_EEENS5_IJS1K_SB_EEEEEEENS4_17SM75_U32x4_LDSM_NENS4_14SM90_TMA_STOREES21_NS4_17SM90_U32x4_STSM_NENS4_39AutoVectorizingCopyWithAssumedAlignmentILi128EEEEEEvvEEEEvNT_6ParamsE) ;  /* 0xffffff7802c07950 */ /* 0x000fea0003c3ffff */
.L_x_166:
[----:B------:R-:W-:-:S00]  /*8500*/  BRA `(.L_x_166) ;  /* 0xfffffffc00fc7947 */ /* 0x000fc0000383ffff */
[----:B------:R-:W-:-:S00]  /*8510*/  NOP ;  /* 0x0000000000007918 */ /* 0x000fc00000000000 */
        /* <DEDUP_REMOVED lines=14> */
.L_x_167:


//--------------------- .nv.global.init           --------------------------
	.section	.nv.global.init,"aw",@progbits
.nv.global.init:
	.type		$str$27,@object
	.size		$str$27,($str$28 - $str$27)
$str$27:
        /*0000*/ 	.byte	0x28, 0x61, 0x64, 0x64, 0x72, 0x65, 0x73, 0x73, 0x20, 0x26, 0x20, 0x6d, 0x61, 0x73, 0x6b, 0x29
        /*0010*/ 	.byte	0x20, 0x3d, 0x3d, 0x20, 0x30, 0x00
	.type		$str$28,@object
	.size		$str$28,($str$26 - $str$28)
$str$28:
        /*0016*/ 	.byte	0x2f, 0x74, 0x6d, 0x70, 0x2f, 0x63, 0x75, 0x74, 0x6c, 0x61, 0x73, 0x73, 0x5f, 0x73, 0x77, 0x65
        /*0026*/ 	.byte	0x65, 0x70, 0x5f, 0x73, 0x72, 0x63, 0x2f, 0x69, 0x6e, 0x63, 0x6c, 0x75, 0x64, 0x65, 0x2f, 0x63
        /*0036*/ 	.byte	0x75, 0x74, 0x65, 0x2f, 0x70, 0x6f, 0x69, 0x6e, 0x74, 0x65, 0x72, 0x5f, 0x66, 0x6c, 0x61, 0x67
        /*0046*/ 	.byte	0x67, 0x65, 0x64, 0x2e, 0x68, 0x70, 0x70, 0x00
	.type		$str$26,@object
	.size		$str$26,($str$25 - $str$26)
$str$26:
        /*004e*/ 	.byte	0x2f, 0x74, 0x6d, 0x70, 0x2f, 0x63, 0x75, 0x74, 0x6c, 0x61, 0x73, 0x73, 0x5f, 0x73, 0x77, 0x65
        /*005e*/ 	.byte	0x65, 0x70, 0x5f, 0x73, 0x72, 0x63, 0x2f, 0x69, 0x6e, 0x63, 0x6c, 0x75, 0x64, 0x65, 0x2f, 0x63
        /*006e*/ 	.byte	0x75, 0x74, 0x65, 0x2f, 0x61, 0x74, 0x6f, 0x6d, 0x2f, 0x63, 0x6f, 0x70, 0x79, 0x5f, 0x74, 0x72
        /*007e*/ 	.byte	0x61, 0x69, 0x74, 0x73, 0x5f, 0x73, 0x6d, 0x31, 0x30, 0x30, 0x2e, 0x68, 0x70, 0x70, 0x00
	.type		$str$25,@object
	.size		$str$25,(__unnamed_1 - $str$25)
$str$25:
        /*008d*/ 	.byte	0x28, 0x28, 0x75, 0x69, 0x6e, 0x74, 0x33, 0x32, 0x5f, 0x74, 0x28, 0x74, 0x68, 0x72, 0x65, 0x61
        /*009d*/ 	.byte	0x64, 0x49, 0x64, 0x78, 0x2e, 0x78, 0x29, 0x20, 0x2f, 0x20, 0x33, 0x32, 0x29, 0x20, 0x25, 0x20
        /*00ad*/ 	.byte	0x34, 0x29, 0x20, 0x3d, 0x3d, 0x20, 0x28, 0x28, 0x28, 0x74, 0x6d, 0x65, 0x6d, 0x5f, 0x61, 0x64
        /*00bd*/ 	.byte	0x64, 0x72, 0x20, 0x3e, 0x3e, 0x20, 0x31, 0x36, 0x29, 0x20, 0x2f, 0x20, 0x33, 0x32, 0x29, 0x20
        /*00cd*/ 	.byte	0x25, 0x20, 0x34, 0x29, 0x00
	.type		__unnamed_1,@object
	.size		__unnamed_1,(__unnamed_2 - __unnamed_1)
__unnamed_1:
        /*00d2*/ 	.byte	0x61, 0x75, 0x74, 0x6f, 0x20, 0x63, 0x75, 0x74, 0x65, 0x3a, 0x3a, 0x61, 0x73, 0x5f, 0x70, 0x6f
        /* <DEDUP_REMOVED lines=24> */
        /*0262*/ 	.byte	0x3e, 0x3e, 0x3e, 0x5d, 0x00
	.type		__unnamed_2,@object
	.size		__unnamed_2,(.L_2 - __unnamed_2)
__unnamed_2:
        /* <DEDUP_REMOVED lines=46> */
.L_2:


//--------------------- .nv.shared._ZN7cutlass13device_kernelINS_4gemm6kernel13GemmUniversalIN4cute5tupleIJiiiiEEENS1_10collective13CollectiveMmaINS1_35MainloopSm100TmaUmmaWarpSpecializedILi6ELi2ELi4ENS5_IJNS4_1CILi1EEENSA_ILi2EEESB_EEEEENS5_IJNSA_ILi64EEESF_NSA_ILi128EEEEEENS_6half_tENS5_IJlSB_lEEESI_SJ_NS4_8TiledMMAINS4_8MMA_AtomIJNS4_20SM100_MMA_F16BF16_SSISI_SI_fLi64ELi64ELNS4_4UMMA5MajorE0ELSO_0ELNSN_7ScaleInE0ELSP_0EEEEEENS4_6LayoutINS5_IJSB_SB_SB_EEENS5_IJNSA_ILi0EEESU_SU_EEEEENS5_IJNS4_10UnderscoreESX_SX_EEEEENS4_23SM90_TMA_LOAD_MULTICASTENS4_14ComposedLayoutINS4_7SwizzleILi3ELi4ELi3EEENS4_18smem_ptr_flag_bitsILi16EEENSS_INS5_IJNSA_ILi8EEESF_EEENS5_IJSF_SB_EEEEEEEvNS4_8identityENS4_13SM90_TMA_LOADES1A_vS1B_EENS_8epilogue10collective18CollectiveEpilogueINS1E_23Sm100TmaWarpSpecializedILi3ELi2ELi16ELb1ELb0EEEJSH_NS5_IJNSS_ISF_SB_EENSS_INSA_ILi32EEESB_EEEEESI_SJ_SI_SJ_NS1E_6fusion15FusionCallbacksIS1I_NS1N_17LinearCombinationISI_fSI_fLNS_15FloatRoundStyleE2EEESH_S1M_JEEENS4_5SM1004TMEM4LOAD26SM100_TMEM_LOAD_16dp256b4xES1C_NS11_INS12_ILi2ELi4ELi3EEES15_NSS_INS5_IJS16_S1K_EEENS5_IJS1K_SB_EEEEEEENS4_17SM75_U32x4_LDSM_NENS4_14SM90_TMA_STOREES21_NS4_17SM90_U32x4_STSM_NENS4_39AutoVectorizingCopyWithAssumedAlignmentILi128EEEEEEvvEEEEvNT_6ParamsE --------------------------
	.section	.nv.shared._ZN7cutlass13device_kernelINS_4gemm6kernel13GemmUniversalIN4cute5tupleIJiiiiEEENS1_10collective13CollectiveMmaINS1_35MainloopSm100TmaUmmaWarpSpecializedILi6ELi2ELi4ENS5_IJNS4_1CILi1EEENSA_ILi2EEESB_EEEEENS5_IJNSA_ILi64EEESF_NSA_ILi128EEEEEENS_6half_tENS5_IJlSB_lEEESI_SJ_NS4_8TiledMMAINS4_8MMA_AtomIJNS4_20SM100_MMA_F16BF16_SSISI_SI_fLi64ELi64ELNS4_4UMMA5MajorE0ELSO_0ELNSN_7ScaleInE0ELSP_0EEEEEENS4_6LayoutINS5_IJSB_SB_SB_EEENS5_IJNSA_ILi0EEESU_SU_EEEEENS5_IJNS4_10UnderscoreESX_SX_EEEEENS4_23SM90_TMA_LOAD_MULTICASTENS4_14ComposedLayoutINS4_7SwizzleILi3ELi4ELi3EEENS4_18smem_ptr_flag_bitsILi16EEENSS_INS5_IJNSA_ILi8EEESF_EEENS5_IJSF_SB_EEEEEEEvNS4_8identityENS4_13SM90_TMA_LOADES1A_vS1B_EENS_8epilogue10collective18CollectiveEpilogueINS1E_23Sm100TmaWarpSpecializedILi3ELi2ELi16ELb1ELb0EEEJSH_NS5_IJNSS_ISF_SB_EENSS_INSA_ILi32EEESB_EEEEESI_SJ_SI_SJ_NS1E_6fusion15FusionCallbacksIS1I_NS1N_17LinearCombinationISI_fSI_fLNS_15FloatRoundStyleE2EEESH_S1M_JEEENS4_5SM1004TMEM4LOAD26SM100_TMEM_LOAD_16dp256b4xES1C_NS11_INS12_ILi2ELi4ELi3EEES15_NSS_INS5_IJS16_S1K_EEENS5_IJS1K_SB_EEEEEEENS4_17SM75_U32x4_LDSM_NENS4_14SM90_TMA_STOREES21_NS4_17SM90_U32x4_STSM_NENS4_39AutoVectorizingCopyWithAssumedAlignmentILi128EEEEEEvvEEEEvNT_6ParamsE,"aw",@nobits
	.sectionflags	@""
	.align	16
	.zero		1024


//--------------------- .nv.shared.reserved.0     --------------------------
	.section	.nv.shared.reserved.0,"aw",@nobits
	.weak		__nv_reservedSMEM_offset_0_alias
	.size		__nv_reservedSMEM_offset_0_alias, 0, 64
	.other		__nv_reservedSMEM_offset_0_alias,@"STO_CUDA_RESERVED_SHARED STV_DEFAULT"
__nv_reservedSMEM_offset_0_alias:
	.zero		0
.nv.shared.reserved.0:
	.zero		64
	.weak		__nv_reservedSMEM_tcgen05_partition
	.type		__nv_reservedSMEM_tcgen05_partition,@object
	.size		__nv_reservedSMEM_tcgen05_partition,(.L_0 - __nv_reservedSMEM_tcgen05_partition)
__nv_reservedSMEM_tcgen05_partition:
	.zero		32
.L_0:


//--------------------- .nv.global                --------------------------
	.section	.nv.global,"aw",@nobits
.nv.global:
	.type		_ZN39_INTERNAL_19be827d_4_k_cu_3d4e41dd_56704cute1_E,@object
	.size		_ZN39_INTERNAL_19be827d_4_k_cu_3d4e41dd_56704cute1_E,(_ZN39_INTERNAL_19be827d_4_k_cu_3d4e41dd_56704cuda3std3__45__cpo6cbeginE - _ZN39_INTERNAL_19be827d_4_k_cu_3d4e41dd_56704cute1_E)
_ZN39_INTERNAL_19be827d_4_k_cu_3d4e41dd_56704cute1_E:
	.zero		1
	.type		_ZN39_INTERNAL_19be827d_4_k_cu_3d4e41dd_56704cuda3std3__45__cpo6cbeginE,@object
	.size		_ZN39_INTERNAL_19be827d_4_k_cu_3d4e41dd_56704cuda3std3__45__cpo6cbeginE,(_ZN39_INTERNAL_19be827d_4_k_cu_3d4e41dd_56704cuda3std3__48in_placeE - _ZN39_INTERNAL_19be827d_4_k_cu_3d4e41dd_56704cuda3std3__45__cpo6cbeginE)
_ZN39_INTERNAL_19be827d_4_k_cu_3d4e41dd_56704cuda3std3__45__cpo6cbeginE:
	.zero		1
	.type		_ZN39_INTERNAL_19be827d_4_k_cu_3d4e41dd_56704cuda3std3__48in_placeE,@object
	.size		_ZN39_INTERNAL_19be827d_4_k_cu_3d4e41dd_56704cuda3std3__48in_placeE,(_ZN39_INTERNAL_19be827d_4_k_cu_3d4e41dd_56704cuda3std6ranges3__45__cpo9iter_moveE - _ZN39_INTERNAL_19be827d_4_k_cu_3d4e41dd_56704cuda3std3__48in_placeE)
_ZN39_INTERNAL_19be827d_4_k_cu_3d4e41dd_56704cuda3std3__48in_placeE:
	.zero		1
	.type		_ZN39_INTERNAL_19be827d_4_k_cu_3d4e41dd_56704cuda3std6ranges3__45__cpo9iter_moveE,@object
	.size		_ZN39_INTERNAL_19be827d_4_k_cu_3d4e41dd_56704cuda3std6ranges3__45__cpo9iter_moveE,(_ZN39_INTERNAL_19be827d_4_k_cu_3d4e41dd_56704cuda3std3__45__cpo5beginE - _ZN39_INTERNAL_19be827d_4_k_cu_3d4e41dd_56704cuda3std6ranges3__45__cpo9iter_moveE)
_ZN39_INTERNAL_19be827d_4_k_cu_3d4e41dd_56704cuda3std6ranges3__45__cpo9iter_moveE:
	.zero		1
	.type		_ZN39_INTERNAL_19be827d_4_k_cu_3d4e41dd_56704cuda3std3__45__cpo5beginE,@object
	.size		_ZN39_INTERNAL_19be827d_4_k_cu_3d4e41dd_56704cuda3std3__45__cpo5beginE,(_ZN39_INTERNAL_19be827d_4_k_cu_3d4e41dd_56704cuda3std3__441_GLOBAL__N__19be827d_4_k_cu_3d4e41dd_56706ignoreE - _ZN39_INTERNAL_19be827d_4_k_cu_3d4e41dd_56704cuda3std3__45__cpo5beginE)
_ZN39_INTERNAL_19be827d_4_k_cu_3d4e41dd_56704cuda3std3__45__cpo5beginE:
	.zero		1
	.type		_ZN39_INTERNAL_19be827d_4_k_cu_3d4e41dd_56704cuda3std3__441_GLOBAL__N__19be827d_4_k_cu_3d4e41dd_56706ignoreE,@object
	.size		_ZN39_INTERNAL_19be827d_4_k_cu_3d4e41dd_56704cuda3std3__441_GLOBAL__N__19be827d_4_k_cu_3d4e41dd_56706ignoreE,(_ZN39_INTERNAL_19be827d_4_k_cu_3d4e41dd_56704cute7productE - _ZN39_INTERNAL_19be827d_4_k_cu_3d4e41dd_56704cuda3std3__441_GLOBAL__N__19be827d_4_k_cu_3d4e41dd_56706ignoreE)
_ZN39_INTERNAL_19be827d_4_k_cu_3d4e41dd_56704cuda3std3__441_GLOBAL__N__19be827d_4_k_cu_3d4e41dd_56706ignoreE:
	.zero		1
	.type		_ZN39_INTERNAL_19be827d_4_k_cu_3d4e41dd_56704cute7productE,@object
	.size		_ZN39_INTERNAL_19be827d_4_k_cu_3d4e41dd_56704cute7productE,(_ZN39_INTERNAL_19be827d_4_k_cu_3d4e41dd_56704cuda3std3__45__cpo3endE - _ZN39_INTERNAL_19be827d_4_k_cu_3d4e41dd_56704cute7productE)
_ZN39_INTERNAL_19be827d_4_k_cu_3d4e41dd_56704cute7productE:
	.zero		1
	.type		_ZN39_INTERNAL_19be827d_4_k_cu_3d4e41dd_56704cuda3std3__45__cpo3endE,@object
	.size		_ZN39_INTERNAL_19be827d_4_k_cu_3d4e41dd_56704cuda3std3__45__cpo3endE,(_ZN39_INTERNAL_19be827d_4_k_cu_3d4e41dd_56704cuda3std3__419piecewise_constructE - _ZN39_INTERNAL_19be827d_4_k_cu_3d4e41dd_56704cuda3std3__45__cpo3endE)
_ZN39_INTERNAL_19be827d_4_k_cu_3d4e41dd_56704cuda3std3__45__cpo3endE:
	.zero		1
	.type		_ZN39_INTERNAL_19be827d_4_k_cu_3d4e41dd_56704cuda3std3__419piecewise_constructE,@object
	.size		_ZN39_INTERNAL_19be827d_4_k_cu_3d4e41dd_56704cuda3std3__419piecewise_constructE,(_ZN39_INTERNAL_19be827d_4_k_cu_3d4e41dd_56704cuda3std3__45__cpo4cendE - _ZN39_INTERNAL_19be827d_4_k_cu_3d4e41dd_56704cuda3std3__419piecewise_constructE)
_ZN39_INTERNAL_19be827d_4_k_cu_3d4e41dd_56704cuda3std3__419piecewise_constructE:
	.zero		1
	.type		_ZN39_INTERNAL_19be827d_4_k_cu_3d4e41dd_56704cuda3std3__45__cpo4cendE,@object
	.size		_ZN39_INTERNAL_19be827d_4_k_cu_3d4e41dd_56704cuda3std3__45__cpo4cendE,(_ZN39_INTERNAL_19be827d_4_k_cu_3d4e41dd_56704cuda3std6ranges3__45__cpo4swapE - _ZN39_INTERNAL_19be827d_4_k_cu_3d4e41dd_56704cuda3std3__45__cpo4cendE)
_ZN39_INTERNAL_19be827d_4_k_cu_3d4e41dd_56704cuda3std3__45__cpo4cendE:
	.zero		1
	.type		_ZN39_INTERNAL_19be827d_4_k_cu_3d4e41dd_56704cuda3std6ranges3__45__cpo4swapE,@object
	.size		_ZN39_INTERNAL_19be827d_4_k_cu_3d4e41dd_56704cuda3std6ranges3__45__cpo4swapE,(.L_10 - _ZN39_INTERNAL_19be827d_4_k_cu_3d4e41dd_56704cuda3std6ranges3__45__cpo4swapE)
_ZN39_INTERNAL_19be827d_4_k_cu_3d4e41dd_56704cuda3std6ranges3__45__cpo4swapE:
	.zero		1
.L_10:


//--------------------- .nv.constant0._ZN7cutlass13device_kernelINS_4gemm6kernel13GemmUniversalIN4cute5tupleIJiiiiEEENS1_10collective13CollectiveMmaINS1_35MainloopSm100TmaUmmaWarpSpecializedILi6ELi2ELi4ENS5_IJNS4_1CILi1EEENSA_ILi2EEESB_EEEEENS5_IJNSA_ILi64EEESF_NSA_ILi128EEEEEENS_6half_tENS5_IJlSB_lEEESI_SJ_NS4_8TiledMMAINS4_8MMA_AtomIJNS4_20SM100_MMA_F16BF16_SSISI_SI_fLi64ELi64ELNS4_4UMMA5MajorE0ELSO_0ELNSN_7ScaleInE0ELSP_0EEEEEENS4_6LayoutINS5_IJSB_SB_SB_EEENS5_IJNSA_ILi0EEESU_SU_EEEEENS5_IJNS4_10UnderscoreESX_SX_EEEEENS4_23SM90_TMA_LOAD_MULTICASTENS4_14ComposedLayoutINS4_7SwizzleILi3ELi4ELi3EEENS4_18smem_ptr_flag_bitsILi16EEENSS_INS5_IJNSA_ILi8EEESF_EEENS5_IJSF_SB_EEEEEEEvNS4_8identityENS4_13SM90_TMA_LOADES1A_vS1B_EENS_8epilogue10collective18CollectiveEpilogueINS1E_23Sm100TmaWarpSpecializedILi3ELi2ELi16ELb1ELb0EEEJSH_NS5_IJNSS_ISF_SB_EENSS_INSA_ILi32EEESB_EEEEESI_SJ_SI_SJ_NS1E_6fusion15FusionCallbacksIS1I_NS1N_17LinearCombinationISI_fSI_fLNS_15FloatRoundStyleE2EEESH_S1M_JEEENS4_5SM1004TMEM4LOAD26SM100_TMEM_LOAD_16dp256b4xES1C_NS11_INS12_ILi2ELi4ELi3EEES15_NSS_INS5_IJS16_S1K_EEENS5_IJS1K_SB_EEEEEEENS4_17SM75_U32x4_LDSM_NENS4_14SM90_TMA_STOREES21_NS4_17SM90_U32x4_STSM_NENS4_39AutoVectorizingCopyWithAssumedAlignmentILi128EEEEEEvvEEEEvNT_6ParamsE --------------------------
	.section	.nv.constant0._ZN7cutlass13device_kernelINS_4gemm6kernel13GemmUniversalIN4cute5tupleIJiiiiEEENS1_10collective13CollectiveMmaINS1_35MainloopSm100TmaUmmaWarpSpecializedILi6ELi2ELi4ENS5_IJNS4_1CILi1EEENSA_ILi2EEESB_EEEEENS5_IJNSA_ILi64EEESF_NSA_ILi128EEEEEENS_6half_tENS5_IJlSB_lEEESI_SJ_NS4_8TiledMMAINS4_8MMA_AtomIJNS4_20SM100_MMA_F16BF16_SSISI_SI_fLi64ELi64ELNS4_4UMMA5MajorE0ELSO_0ELNSN_7ScaleInE0ELSP_0EEEEEENS4_6LayoutINS5_IJSB_SB_SB_EEENS5_IJNSA_ILi0EEESU_SU_EEEEENS5_IJNS4_10UnderscoreESX_SX_EEEEENS4_23SM90_TMA_LOAD_MULTICASTENS4_14ComposedLayoutINS4_7SwizzleILi3ELi4ELi3EEENS4_18smem_ptr_flag_bitsILi16EEENSS_INS5_IJNSA_ILi8EEESF_EEENS5_IJSF_SB_EEEEEEEvNS4_8identityENS4_13SM90_TMA_LOADES1A_vS1B_EENS_8epilogue10collective18CollectiveEpilogueINS1E_23Sm100TmaWarpSpecializedILi3ELi2ELi16ELb1ELb0EEEJSH_NS5_IJNSS_ISF_SB_EENSS_INSA_ILi32EEESB_EEEEESI_SJ_SI_SJ_NS1E_6fusion15FusionCallbacksIS1I_NS1N_17LinearCombinationISI_fSI_fLNS_15FloatRoundStyleE2EEESH_S1M_JEEENS4_5SM1004TMEM4LOAD26SM100_TMEM_LOAD_16dp256b4xES1C_NS11_INS12_ILi2ELi4ELi3EEES15_NSS_INS5_IJS16_S1K_EEENS5_IJS1K_SB_EEEEEEENS4_17SM75_U32x4_LDSM_NENS4_14SM90_TMA_STOREES21_NS4_17SM90_U32x4_STSM_NENS4_39AutoVectorizingCopyWithAssumedAlignmentILi128EEEEEEvvEEEEvNT_6ParamsE,"a",@progbits
	.sectionflags	@""
	.align	4
.nv.constant0._ZN7cutlass13device_kernelINS_4gemm6kernel13GemmUniversalIN4cute5tupleIJiiiiEEENS1_10collective13CollectiveMmaINS1_35MainloopSm100TmaUmmaWarpSpecializedILi6ELi2ELi4ENS5_IJNS4_1CILi1EEENSA_ILi2EEESB_EEEEENS5_IJNSA_ILi64EEESF_NSA_ILi128EEEEEENS_6half_tENS5_IJlSB_lEEESI_SJ_NS4_8TiledMMAINS4_8MMA_AtomIJNS4_20SM100_MMA_F16BF16_SSISI_SI_fLi64ELi64ELNS4_4UMMA5MajorE0ELSO_0ELNSN_7ScaleInE0ELSP_0EEEEEENS4_6LayoutINS5_IJSB_SB_SB_EEENS5_IJNSA_ILi0EEESU_SU_EEEEENS5_IJNS4_10UnderscoreESX_SX_EEEEENS4_23SM90_TMA_LOAD_MULTICASTENS4_14ComposedLayoutINS4_7SwizzleILi3ELi4ELi3EEENS4_18smem_ptr_flag_bitsILi16EEENSS_INS5_IJNSA_ILi8EEESF_EEENS5_IJSF_SB_EEEEEEEvNS4_8identityENS4_13SM90_TMA_LOADES1A_vS1B_EENS_8epilogue10collective18CollectiveEpilogueINS1E_23Sm100TmaWarpSpecializedILi3ELi2ELi16ELb1ELb0EEEJSH_NS5_IJNSS_ISF_SB_EENSS_INSA_ILi32EEESB_EEEEESI_SJ_SI_SJ_NS1E_6fusion15FusionCallbacksIS1I_NS1N_17LinearCombinationISI_fSI_fLNS_15FloatRoundStyleE2EEESH_S1M_JEEENS4_5SM1004TMEM4LOAD26SM100_TMEM_LOAD_16dp256b4xES1C_NS11_INS12_ILi2ELi4ELi3EEES15_NSS_INS5_IJS16_S1K_EEENS5_IJS1K_SB_EEEEEEENS4_17SM75_U32x4_LDSM_NENS4_14SM90_TMA_STOREES21_NS4_17SM90_U32x4_STSM_NENS4_39AutoVectorizingCopyWithAssumedAlignmentILi128EEEEEEvvEEEEvNT_6ParamsE:
	.zero		2944


//--------------------- SYMBOLS --------------------------

	.type		.nv.reservedSmem.offset0,@object
	.size		.nv.reservedSmem.offset0,0x4
	.type		.nv.reservedSmem.cap,@object
	.size		.nv.reservedSmem.cap,0x4
	.type		__assertfail,@function
